//
// Generated by NVIDIA NVVM Compiler
//
// Compiler Build ID: CL-36424714
// Cuda compilation tools, release 13.0, V13.0.88
// Based on NVVM 20.0.0
//

.version 9.0
.target sm_100
.address_size 64

	// .globl	_Z24matrixAddOptimizedKernelPfS_S_ii
// _ZZ26matrixMultiplySharedKernelPfS_S_iiiE2sA has been demoted
// _ZZ26matrixMultiplySharedKernelPfS_S_iiiE2sB has been demoted
// _ZZ27matrixTransposeSharedKernelPfS_iiE4tile has been demoted

.visible .entry _Z24matrixAddOptimizedKernelPfS_S_ii(
	.param .u64 .ptr .align 1 _Z24matrixAddOptimizedKernelPfS_S_ii_param_0,
	.param .u64 .ptr .align 1 _Z24matrixAddOptimizedKernelPfS_S_ii_param_1,
	.param .u64 .ptr .align 1 _Z24matrixAddOptimizedKernelPfS_S_ii_param_2,
	.param .u32 _Z24matrixAddOptimizedKernelPfS_S_ii_param_3,
	.param .u32 _Z24matrixAddOptimizedKernelPfS_S_ii_param_4
)
{
	.reg .pred 	%p<7>;
	.reg .b32 	%r<33>;
	.reg .b32 	%f<16>;
	.reg .b64 	%rd<25>;

	ld.param.u64 	%rd4, [_Z24matrixAddOptimizedKernelPfS_S_ii_param_0];
	ld.param.u64 	%rd5, [_Z24matrixAddOptimizedKernelPfS_S_ii_param_1];
	ld.param.u64 	%rd6, [_Z24matrixAddOptimizedKernelPfS_S_ii_param_2];
	ld.param.u32 	%r13, [_Z24matrixAddOptimizedKernelPfS_S_ii_param_3];
	ld.param.u32 	%r14, [_Z24matrixAddOptimizedKernelPfS_S_ii_param_4];
	cvta.to.global.u64 	%rd1, %rd6;
	cvta.to.global.u64 	%rd2, %rd5;
	cvta.to.global.u64 	%rd3, %rd4;
	mov.u32 	%r15, %ctaid.x;
	mov.u32 	%r16, %ntid.x;
	mov.u32 	%r17, %tid.x;
	mad.lo.s32 	%r31, %r15, %r16, %r17;
	mov.u32 	%r18, %nctaid.x;
	mul.lo.s32 	%r2, %r16, %r18;
	mul.lo.s32 	%r3, %r14, %r13;
	setp.ge.s32 	%p1, %r31, %r3;
	@%p1 bra 	$L__BB0_7;
	add.s32 	%r19, %r31, %r2;
	max.s32 	%r20, %r3, %r19;
	setp.lt.s32 	%p2, %r19, %r3;
	selp.u32 	%r21, 1, 0, %p2;
	add.s32 	%r22, %r19, %r21;
	sub.s32 	%r23, %r20, %r22;
	div.u32 	%r24, %r23, %r2;
	add.s32 	%r4, %r24, %r21;
	and.b32  	%r25, %r4, 3;
	setp.eq.s32 	%p3, %r25, 3;
	@%p3 bra 	$L__BB0_4;
	add.s32 	%r26, %r4, 1;
	and.b32  	%r27, %r26, 3;
	neg.s32 	%r29, %r27;
$L__BB0_3:
	.pragma "nounroll";
	mul.wide.s32 	%rd7, %r31, 4;
	add.s64 	%rd8, %rd1, %rd7;
	add.s64 	%rd9, %rd2, %rd7;
	add.s64 	%rd10, %rd3, %rd7;
	ld.global.f32 	%f1, [%rd10];
	ld.global.f32 	%f2, [%rd9];
	add.f32 	%f3, %f1, %f2;
	st.global.f32 	[%rd8], %f3;
	add.s32 	%r31, %r31, %r2;
	add.s32 	%r29, %r29, 1;
	setp.ne.s32 	%p4, %r29, 0;
	@%p4 bra 	$L__BB0_3;
$L__BB0_4:
	setp.lt.u32 	%p5, %r4, 3;
	@%p5 bra 	$L__BB0_7;
	mul.wide.s32 	%rd15, %r2, 4;
	shl.b32 	%r28, %r2, 2;
$L__BB0_6:
	mul.wide.s32 	%rd11, %r31, 4;
	add.s64 	%rd12, %rd3, %rd11;
	ld.global.f32 	%f4, [%rd12];
	add.s64 	%rd13, %rd2, %rd11;
	ld.global.f32 	%f5, [%rd13];
	add.f32 	%f6, %f4, %f5;
	add.s64 	%rd14, %rd1, %rd11;
	st.global.f32 	[%rd14], %f6;
	add.s64 	%rd16, %rd12, %rd15;
	ld.global.f32 	%f7, [%rd16];
	add.s64 	%rd17, %rd13, %rd15;
	ld.global.f32 	%f8, [%rd17];
	add.f32 	%f9, %f7, %f8;
	add.s64 	%rd18, %rd14, %rd15;
	st.global.f32 	[%rd18], %f9;
	add.s64 	%rd19, %rd16, %rd15;
	ld.global.f32 	%f10, [%rd19];
	add.s64 	%rd20, %rd17, %rd15;
	ld.global.f32 	%f11, [%rd20];
	add.f32 	%f12, %f10, %f11;
	add.s64 	%rd21, %rd18, %rd15;
	st.global.f32 	[%rd21], %f12;
	add.s64 	%rd22, %rd19, %rd15;
	ld.global.f32 	%f13, [%rd22];
	add.s64 	%rd23, %rd20, %rd15;
	ld.global.f32 	%f14, [%rd23];
	add.f32 	%f15, %f13, %f14;
	add.s64 	%rd24, %rd21, %rd15;
	st.global.f32 	[%rd24], %f15;
	add.s32 	%r31, %r28, %r31;
	setp.lt.s32 	%p6, %r31, %r3;
	@%p6 bra 	$L__BB0_6;
$L__BB0_7:
	ret;

}
	// .globl	_Z26matrixMultiplySharedKernelPfS_S_iii
.visible .entry _Z26matrixMultiplySharedKernelPfS_S_iii(
	.param .u64 .ptr .align 1 _Z26matrixMultiplySharedKernelPfS_S_iii_param_0,
	.param .u64 .ptr .align 1 _Z26matrixMultiplySharedKernelPfS_S_iii_param_1,
	.param .u64 .ptr .align 1 _Z26matrixMultiplySharedKernelPfS_S_iii_param_2,
	.param .u32 _Z26matrixMultiplySharedKernelPfS_S_iii_param_3,
	.param .u32 _Z26matrixMultiplySharedKernelPfS_S_iii_param_4,
	.param .u32 _Z26matrixMultiplySharedKernelPfS_S_iii_param_5
)
{
	.reg .pred 	%p<12>;
	.reg .b32 	%r<43>;
	.reg .b32 	%f<63>;
	.reg .b64 	%rd<13>;
	// demoted variable
	.shared .align 4 .b8 _ZZ26matrixMultiplySharedKernelPfS_S_iiiE2sA[1024];
	// demoted variable
	.shared .align 4 .b8 _ZZ26matrixMultiplySharedKernelPfS_S_iiiE2sB[1024];
	ld.param.u64 	%rd3, [_Z26matrixMultiplySharedKernelPfS_S_iii_param_0];
	ld.param.u64 	%rd4, [_Z26matrixMultiplySharedKernelPfS_S_iii_param_1];
	ld.param.u64 	%rd5, [_Z26matrixMultiplySharedKernelPfS_S_iii_param_2];
	ld.param.u32 	%r24, [_Z26matrixMultiplySharedKernelPfS_S_iii_param_3];
	ld.param.u32 	%r25, [_Z26matrixMultiplySharedKernelPfS_S_iii_param_4];
	ld.param.u32 	%r26, [_Z26matrixMultiplySharedKernelPfS_S_iii_param_5];
	mov.u32 	%r27, %ctaid.y;
	shl.b32 	%r28, %r27, 4;
	mov.u32 	%r40, %tid.y;
	add.s32 	%r2, %r28, %r40;
	mov.u32 	%r29, %ctaid.x;
	shl.b32 	%r3, %r29, 4;
	mov.u32 	%r38, %tid.x;
	add.s32 	%r5, %r3, %r38;
	setp.lt.s32 	%p1, %r24, 1;
	mov.f32 	%f62, 0f00000000;
	@%p1 bra 	$L__BB1_7;
	add.s32 	%r30, %r24, 15;
	shr.u32 	%r31, %r30, 4;
	shl.b32 	%r32, %r40, 6;
	mov.u32 	%r33, _ZZ26matrixMultiplySharedKernelPfS_S_iiiE2sA;
	add.s32 	%r6, %r33, %r32;
	shl.b32 	%r34, %r38, 2;
	add.s32 	%r7, %r6, %r34;
	mov.u32 	%r35, _ZZ26matrixMultiplySharedKernelPfS_S_iiiE2sB;
	add.s32 	%r9, %r35, %r34;
	add.s32 	%r8, %r9, %r32;
	neg.s32 	%r42, %r31;
	mad.lo.s32 	%r36, %r40, %r26, %r38;
	add.s32 	%r41, %r36, %r3;
	shl.b32 	%r12, %r26, 4;
	mad.lo.s32 	%r39, %r24, %r2, %r38;
	cvta.to.global.u64 	%rd1, %rd3;
	cvta.to.global.u64 	%rd2, %rd4;
	mov.f32 	%f62, 0f00000000;
$L__BB1_2:
	setp.ge.s32 	%p2, %r2, %r25;
	setp.ge.u32 	%p3, %r38, %r24;
	mov.f32 	%f60, 0f00000000;
	or.pred  	%p4, %p2, %p3;
	@%p4 bra 	$L__BB1_4;
	mul.wide.u32 	%rd6, %r39, 4;
	add.s64 	%rd7, %rd1, %rd6;
	ld.global.f32 	%f60, [%rd7];
$L__BB1_4:
	setp.ge.s32 	%p5, %r5, %r26;
	st.shared.f32 	[%r7], %f60;
	setp.ge.u32 	%p6, %r40, %r24;
	mov.f32 	%f61, 0f00000000;
	or.pred  	%p7, %p5, %p6;
	@%p7 bra 	$L__BB1_6;
	mul.wide.u32 	%rd8, %r41, 4;
	add.s64 	%rd9, %rd2, %rd8;
	ld.global.f32 	%f61, [%rd9];
$L__BB1_6:
	st.shared.f32 	[%r8], %f61;
	bar.sync 	0;
	ld.shared.f32 	%f12, [%r6];
	ld.shared.f32 	%f13, [%r9];
	fma.rn.f32 	%f14, %f12, %f13, %f62;
	ld.shared.f32 	%f15, [%r6+4];
	ld.shared.f32 	%f16, [%r9+64];
	fma.rn.f32 	%f17, %f15, %f16, %f14;
	ld.shared.f32 	%f18, [%r6+8];
	ld.shared.f32 	%f19, [%r9+128];
	fma.rn.f32 	%f20, %f18, %f19, %f17;
	ld.shared.f32 	%f21, [%r6+12];
	ld.shared.f32 	%f22, [%r9+192];
	fma.rn.f32 	%f23, %f21, %f22, %f20;
	ld.shared.f32 	%f24, [%r6+16];
	ld.shared.f32 	%f25, [%r9+256];
	fma.rn.f32 	%f26, %f24, %f25, %f23;
	ld.shared.f32 	%f27, [%r6+20];
	ld.shared.f32 	%f28, [%r9+320];
	fma.rn.f32 	%f29, %f27, %f28, %f26;
	ld.shared.f32 	%f30, [%r6+24];
	ld.shared.f32 	%f31, [%r9+384];
	fma.rn.f32 	%f32, %f30, %f31, %f29;
	ld.shared.f32 	%f33, [%r6+28];
	ld.shared.f32 	%f34, [%r9+448];
	fma.rn.f32 	%f35, %f33, %f34, %f32;
	ld.shared.f32 	%f36, [%r6+32];
	ld.shared.f32 	%f37, [%r9+512];
	fma.rn.f32 	%f38, %f36, %f37, %f35;
	ld.shared.f32 	%f39, [%r6+36];
	ld.shared.f32 	%f40, [%r9+576];
	fma.rn.f32 	%f41, %f39, %f40, %f38;
	ld.shared.f32 	%f42, [%r6+40];
	ld.shared.f32 	%f43, [%r9+640];
	fma.rn.f32 	%f44, %f42, %f43, %f41;
	ld.shared.f32 	%f45, [%r6+44];
	ld.shared.f32 	%f46, [%r9+704];
	fma.rn.f32 	%f47, %f45, %f46, %f44;
	ld.shared.f32 	%f48, [%r6+48];
	ld.shared.f32 	%f49, [%r9+768];
	fma.rn.f32 	%f50, %f48, %f49, %f47;
	ld.shared.f32 	%f51, [%r6+52];
	ld.shared.f32 	%f52, [%r9+832];
	fma.rn.f32 	%f53, %f51, %f52, %f50;
	ld.shared.f32 	%f54, [%r6+56];
	ld.shared.f32 	%f55, [%r9+896];
	fma.rn.f32 	%f56, %f54, %f55, %f53;
	ld.shared.f32 	%f57, [%r6+60];
	ld.shared.f32 	%f58, [%r9+960];
	fma.rn.f32 	%f62, %f57, %f58, %f56;
	bar.sync 	0;
	add.s32 	%r42, %r42, 1;
	setp.ne.s32 	%p8, %r42, 0;
	add.s32 	%r41, %r41, %r12;
	add.s32 	%r40, %r40, 16;
	add.s32 	%r39, %r39, 16;
	add.s32 	%r38, %r38, 16;
	@%p8 bra 	$L__BB1_2;
$L__BB1_7:
	setp.ge.s32 	%p9, %r2, %r25;
	setp.ge.s32 	%p10, %r5, %r26;
	or.pred  	%p11, %p9, %p10;
	@%p11 bra 	$L__BB1_9;
	mad.lo.s32 	%r37, %r26, %r2, %r5;
	cvta.to.global.u64 	%rd10, %rd5;
	mul.wide.s32 	%rd11, %r37, 4;
	add.s64 	%rd12, %rd10, %rd11;
	st.global.f32 	[%rd12], %f62;
$L__BB1_9:
	ret;

}
	// .globl	_Z27matrixTransposeSharedKernelPfS_ii
.visible .entry _Z27matrixTransposeSharedKernelPfS_ii(
	.param .u64 .ptr .align 1 _Z27matrixTransposeSharedKernelPfS_ii_param_0,
	.param .u64 .ptr .align 1 _Z27matrixTransposeSharedKernelPfS_ii_param_1,
	.param .u32 _Z27matrixTransposeSharedKernelPfS_ii_param_2,
	.param .u32 _Z27matrixTransposeSharedKernelPfS_ii_param_3
)
{
	.reg .pred 	%p<7>;
	.reg .b32 	%r<24>;
	.reg .b32 	%f<3>;
	.reg .b64 	%rd<9>;
	// demoted variable
	.shared .align 4 .b8 _ZZ27matrixTransposeSharedKernelPfS_iiE4tile[1088];
	ld.param.u64 	%rd1, [_Z27matrixTransposeSharedKernelPfS_ii_param_0];
	ld.param.u64 	%rd2, [_Z27matrixTransposeSharedKernelPfS_ii_param_1];
	ld.param.u32 	%r9, [_Z27matrixTransposeSharedKernelPfS_ii_param_2];
	ld.param.u32 	%r10, [_Z27matrixTransposeSharedKernelPfS_ii_param_3];
	mov.u32 	%r11, %ctaid.y;
	shl.b32 	%r1, %r11, 4;
	mov.u32 	%r2, %tid.y;
	add.s32 	%r3, %r1, %r2;
	mov.u32 	%r12, %ctaid.x;
	shl.b32 	%r4, %r12, 4;
	mov.u32 	%r5, %tid.x;
	add.s32 	%r6, %r4, %r5;
	setp.ge.s32 	%p1, %r3, %r10;
	setp.ge.s32 	%p2, %r6, %r9;
	or.pred  	%p3, %p2, %p1;
	@%p3 bra 	$L__BB2_2;
	cvta.to.global.u64 	%rd3, %rd1;
	mad.lo.s32 	%r13, %r9, %r3, %r6;
	mul.wide.s32 	%rd4, %r13, 4;
	add.s64 	%rd5, %rd3, %rd4;
	ld.global.f32 	%f1, [%rd5];
	mov.u32 	%r14, _ZZ27matrixTransposeSharedKernelPfS_iiE4tile;
	mad.lo.s32 	%r15, %r2, 68, %r14;
	shl.b32 	%r16, %r5, 2;
	add.s32 	%r17, %r15, %r16;
	st.shared.f32 	[%r17], %f1;
$L__BB2_2:
	bar.sync 	0;
	add.s32 	%r7, %r4, %r2;
	add.s32 	%r18, %r1, %r5;
	setp.ge.s32 	%p4, %r7, %r9;
	setp.ge.s32 	%p5, %r18, %r10;
	or.pred  	%p6, %p4, %p5;
	@%p6 bra 	$L__BB2_4;
	mov.u32 	%r19, _ZZ27matrixTransposeSharedKernelPfS_iiE4tile;
	mad.lo.s32 	%r20, %r5, 68, %r19;
	shl.b32 	%r21, %r2, 2;
	add.s32 	%r22, %r20, %r21;
	ld.shared.f32 	%f2, [%r22];
	mad.lo.s32 	%r23, %r10, %r7, %r18;
	cvta.to.global.u64 	%rd6, %rd2;
	mul.wide.s32 	%rd7, %r23, 4;
	add.s64 	%rd8, %rd6, %rd7;
	st.global.f32 	[%rd8], %f2;
$L__BB2_4:
	ret;

}
	// .globl	_Z23matrixDeterminantKernelPfS_i
.visible .entry _Z23matrixDeterminantKernelPfS_i(
	.param .u64 .ptr .align 1 _Z23matrixDeterminantKernelPfS_i_param_0,
	.param .u64 .ptr .align 1 _Z23matrixDeterminantKernelPfS_i_param_1,
	.param .u32 _Z23matrixDeterminantKernelPfS_i_param_2
)
{
	.reg .pred 	%p<3>;
	.reg .b32 	%r<2>;
	.reg .b32 	%f<30>;
	.reg .b64 	%rd<5>;

	ld.param.u64 	%rd3, [_Z23matrixDeterminantKernelPfS_i_param_0];
	ld.param.u64 	%rd4, [_Z23matrixDeterminantKernelPfS_i_param_1];
	ld.param.u32 	%r1, [_Z23matrixDeterminantKernelPfS_i_param_2];
	cvta.to.global.u64 	%rd1, %rd4;
	cvta.to.global.u64 	%rd2, %rd3;
	setp.eq.s32 	%p1, %r1, 3;
	@%p1 bra 	$L__BB3_3;
	setp.ne.s32 	%p2, %r1, 2;
	@%p2 bra 	$L__BB3_4;
	ld.global.f32 	%f23, [%rd2];
	ld.global.f32 	%f24, [%rd2+12];
	mul.f32 	%f25, %f23, %f24;
	ld.global.f32 	%f26, [%rd2+4];
	ld.global.f32 	%f27, [%rd2+8];
	mul.f32 	%f28, %f26, %f27;
	sub.f32 	%f29, %f25, %f28;
	st.global.f32 	[%rd1], %f29;
	bra.uni 	$L__BB3_4;
$L__BB3_3:
	ld.global.f32 	%f1, [%rd2];
	ld.global.f32 	%f2, [%rd2+16];
	ld.global.f32 	%f3, [%rd2+32];
	mul.f32 	%f4, %f2, %f3;
	ld.global.f32 	%f5, [%rd2+20];
	ld.global.f32 	%f6, [%rd2+28];
	mul.f32 	%f7, %f5, %f6;
	sub.f32 	%f8, %f4, %f7;
	mul.f32 	%f9, %f1, %f8;
	ld.global.f32 	%f10, [%rd2+4];
	ld.global.f32 	%f11, [%rd2+12];
	mul.f32 	%f12, %f11, %f3;
	ld.global.f32 	%f13, [%rd2+24];
	mul.f32 	%f14, %f5, %f13;
	sub.f32 	%f15, %f12, %f14;
	mul.f32 	%f16, %f10, %f15;
	sub.f32 	%f17, %f9, %f16;
	ld.global.f32 	%f18, [%rd2+8];
	mul.f32 	%f19, %f11, %f6;
	mul.f32 	%f20, %f2, %f13;
	sub.f32 	%f21, %f19, %f20;
	fma.rn.f32 	%f22, %f18, %f21, %f17;
	st.global.f32 	[%rd1], %f22;
$L__BB3_4:
	ret;

}
	// .globl	_Z21matrixScalarOpsKernelPfS_fiii
.visible .entry _Z21matrixScalarOpsKernelPfS_fiii(
	.param .u64 .ptr .align 1 _Z21matrixScalarOpsKernelPfS_fiii_param_0,
	.param .u64 .ptr .align 1 _Z21matrixScalarOpsKernelPfS_fiii_param_1,
	.param .f32 _Z21matrixScalarOpsKernelPfS_fiii_param_2,
	.param .u32 _Z21matrixScalarOpsKernelPfS_fiii_param_3,
	.param .u32 _Z21matrixScalarOpsKernelPfS_fiii_param_4,
	.param .u32 _Z21matrixScalarOpsKernelPfS_fiii_param_5
)
{
	.reg .pred 	%p<11>;
	.reg .b32 	%r<23>;
	.reg .b32 	%f<10>;
	.reg .b64 	%rd<17>;

	ld.param.u64 	%rd3, [_Z21matrixScalarOpsKernelPfS_fiii_param_0];
	ld.param.u64 	%rd4, [_Z21matrixScalarOpsKernelPfS_fiii_param_1];
	ld.param.f32 	%f1, [_Z21matrixScalarOpsKernelPfS_fiii_param_2];
	ld.param.u32 	%r13, [_Z21matrixScalarOpsKernelPfS_fiii_param_3];
	ld.param.u32 	%r14, [_Z21matrixScalarOpsKernelPfS_fiii_param_4];
	ld.param.u32 	%r12, [_Z21matrixScalarOpsKernelPfS_fiii_param_5];
	cvta.to.global.u64 	%rd1, %rd4;
	cvta.to.global.u64 	%rd2, %rd3;
	mov.u32 	%r15, %ctaid.x;
	mov.u32 	%r16, %ntid.x;
	mov.u32 	%r17, %tid.x;
	mad.lo.s32 	%r20, %r15, %r16, %r17;
	mov.u32 	%r18, %nctaid.x;
	mul.lo.s32 	%r2, %r16, %r18;
	mul.lo.s32 	%r3, %r14, %r13;
	setp.ge.s32 	%p1, %r20, %r3;
	@%p1 bra 	$L__BB4_10;
	setp.gt.s32 	%p2, %r12, 1;
	@%p2 bra 	$L__BB4_5;
	setp.eq.s32 	%p5, %r12, 0;
	@%p5 bra 	$L__BB4_8;
	setp.eq.s32 	%p6, %r12, 1;
	@%p6 bra 	$L__BB4_4;
	bra.uni 	$L__BB4_10;
$L__BB4_4:
	mul.wide.s32 	%rd11, %r20, 4;
	add.s64 	%rd12, %rd1, %rd11;
	add.s64 	%rd13, %rd2, %rd11;
	ld.global.f32 	%f6, [%rd13];
	add.f32 	%f7, %f1, %f6;
	st.global.f32 	[%rd12], %f7;
	add.s32 	%r20, %r20, %r2;
	setp.lt.s32 	%p9, %r20, %r3;
	@%p9 bra 	$L__BB4_4;
	bra.uni 	$L__BB4_10;
$L__BB4_5:
	setp.eq.s32 	%p3, %r12, 2;
	@%p3 bra 	$L__BB4_9;
	setp.ne.s32 	%p4, %r12, 3;
	@%p4 bra 	$L__BB4_10;
$L__BB4_7:
	mul.wide.s32 	%rd5, %r20, 4;
	add.s64 	%rd6, %rd1, %rd5;
	add.s64 	%rd7, %rd2, %rd5;
	ld.global.f32 	%f2, [%rd7];
	div.rn.f32 	%f3, %f2, %f1;
	st.global.f32 	[%rd6], %f3;
	add.s32 	%r20, %r20, %r2;
	setp.lt.s32 	%p7, %r20, %r3;
	@%p7 bra 	$L__BB4_7;
	bra.uni 	$L__BB4_10;
$L__BB4_8:
	mul.wide.s32 	%rd14, %r20, 4;
	add.s64 	%rd15, %rd1, %rd14;
	add.s64 	%rd16, %rd2, %rd14;
	ld.global.f32 	%f8, [%rd16];
	mul.f32 	%f9, %f1, %f8;
	st.global.f32 	[%rd15], %f9;
	add.s32 	%r20, %r20, %r2;
	setp.lt.s32 	%p10, %r20, %r3;
	@%p10 bra 	$L__BB4_8;
	bra.uni 	$L__BB4_10;
$L__BB4_9:
	mul.wide.s32 	%rd8, %r20, 4;
	add.s64 	%rd9, %rd1, %rd8;
	add.s64 	%rd10, %rd2, %rd8;
	ld.global.f32 	%f4, [%rd10];
	sub.f32 	%f5, %f4, %f1;
	st.global.f32 	[%rd9], %f5;
	add.s32 	%r20, %r20, %r2;
	setp.lt.s32 	%p8, %r20, %r3;
	@%p8 bra 	$L__BB4_9;
$L__BB4_10:
	ret;

}
	// .globl	_Z23matrixElementWiseKernelPfS_S_iii
.visible .entry _Z23matrixElementWiseKernelPfS_S_iii(
	.param .u64 .ptr .align 1 _Z23matrixElementWiseKernelPfS_S_iii_param_0,
	.param .u64 .ptr .align 1 _Z23matrixElementWiseKernelPfS_S_iii_param_1,
	.param .u64 .ptr .align 1 _Z23matrixElementWiseKernelPfS_S_iii_param_2,
	.param .u32 _Z23matrixElementWiseKernelPfS_S_iii_param_3,
	.param .u32 _Z23matrixElementWiseKernelPfS_S_iii_param_4,
	.param .u32 _Z23matrixElementWiseKernelPfS_S_iii_param_5
)
{
	.reg .pred 	%p<11>;
	.reg .b32 	%r<23>;
	.reg .b32 	%f<13>;
	.reg .b64 	%rd<23>;

	ld.param.u64 	%rd4, [_Z23matrixElementWiseKernelPfS_S_iii_param_0];
	ld.param.u64 	%rd5, [_Z23matrixElementWiseKernelPfS_S_iii_param_1];
	ld.param.u64 	%rd6, [_Z23matrixElementWiseKernelPfS_S_iii_param_2];
	ld.param.u32 	%r13, [_Z23matrixElementWiseKernelPfS_S_iii_param_3];
	ld.param.u32 	%r14, [_Z23matrixElementWiseKernelPfS_S_iii_param_4];
	ld.param.u32 	%r12, [_Z23matrixElementWiseKernelPfS_S_iii_param_5];
	cvta.to.global.u64 	%rd1, %rd6;
	cvta.to.global.u64 	%rd2, %rd5;
	cvta.to.global.u64 	%rd3, %rd4;
	mov.u32 	%r15, %ctaid.x;
	mov.u32 	%r16, %ntid.x;
	mov.u32 	%r17, %tid.x;
	mad.lo.s32 	%r20, %r15, %r16, %r17;
	mov.u32 	%r18, %nctaid.x;
	mul.lo.s32 	%r2, %r16, %r18;
	mul.lo.s32 	%r3, %r14, %r13;
	setp.ge.s32 	%p1, %r20, %r3;
	@%p1 bra 	$L__BB5_10;
	setp.gt.s32 	%p2, %r12, 1;
	@%p2 bra 	$L__BB5_5;
	setp.eq.s32 	%p5, %r12, 0;
	@%p5 bra 	$L__BB5_8;
	setp.eq.s32 	%p6, %r12, 1;
	@%p6 bra 	$L__BB5_4;
	bra.uni 	$L__BB5_10;
$L__BB5_4:
	mul.wide.s32 	%rd15, %r20, 4;
	add.s64 	%rd16, %rd1, %rd15;
	add.s64 	%rd17, %rd2, %rd15;
	add.s64 	%rd18, %rd3, %rd15;
	ld.global.f32 	%f7, [%rd18];
	ld.global.f32 	%f8, [%rd17];
	sub.f32 	%f9, %f7, %f8;
	st.global.f32 	[%rd16], %f9;
	add.s32 	%r20, %r20, %r2;
	setp.lt.s32 	%p9, %r20, %r3;
	@%p9 bra 	$L__BB5_4;
	bra.uni 	$L__BB5_10;
$L__BB5_5:
	setp.eq.s32 	%p3, %r12, 2;
	@%p3 bra 	$L__BB5_9;
	setp.ne.s32 	%p4, %r12, 3;
	@%p4 bra 	$L__BB5_10;
$L__BB5_7:
	mul.wide.s32 	%rd7, %r20, 4;
	add.s64 	%rd8, %rd1, %rd7;
	add.s64 	%rd9, %rd2, %rd7;
	add.s64 	%rd10, %rd3, %rd7;
	ld.global.f32 	%f1, [%rd10];
	ld.global.f32 	%f2, [%rd9];
	div.rn.f32 	%f3, %f1, %f2;
	st.global.f32 	[%rd8], %f3;
	add.s32 	%r20, %r20, %r2;
	setp.lt.s32 	%p7, %r20, %r3;
	@%p7 bra 	$L__BB5_7;
	bra.uni 	$L__BB5_10;
$L__BB5_8:
	mul.wide.s32 	%rd19, %r20, 4;
	add.s64 	%rd20, %rd1, %rd19;
	add.s64 	%rd21, %rd2, %rd19;
	add.s64 	%rd22, %rd3, %rd19;
	ld.global.f32 	%f10, [%rd22];
	ld.global.f32 	%f11, [%rd21];
	add.f32 	%f12, %f10, %f11;
	st.global.f32 	[%rd20], %f12;
	add.s32 	%r20, %r20, %r2;
	setp.lt.s32 	%p10, %r20, %r3;
	@%p10 bra 	$L__BB5_8;
	bra.uni 	$L__BB5_10;
$L__BB5_9:
	mul.wide.s32 	%rd11, %r20, 4;
	add.s64 	%rd12, %rd1, %rd11;
	add.s64 	%rd13, %rd2, %rd11;
	add.s64 	%rd14, %rd3, %rd11;
	ld.global.f32 	%f4, [%rd14];
	ld.global.f32 	%f5, [%rd13];
	mul.f32 	%f6, %f4, %f5;
	st.global.f32 	[%rd12], %f6;
	add.s32 	%r20, %r20, %r2;
	setp.lt.s32 	%p8, %r20, %r3;
	@%p8 bra 	$L__BB5_9;
$L__BB5_10:
	ret;

}


// ===== COMPILED SASS (sm_100) =====

	.target	sm_100

	.elftype	@"ET_EXEC"


//--------------------- .note.nv.tkinfo           --------------------------
	.section	.note.nv.tkinfo,"",@"SHT_NOTE"
	.sectionflags	@"SHF_NOTE_NV_TKINFO"
	.tkinfo
        /*0018*/ 	.word	0x00000002
        /*0030*/ 	.string	""
        /*0030*/ 	.string	"ptxas"
        /*0030*/ 	.string	"Cuda compilation tools, release 13.0, V13.0.88"
        /*0030*/ 	.string	"Build cuda_13.0.r13.0/compiler.36424714_0"
        /*0030*/ 	.string	"-arch sm_100 -m 64 "



//--------------------- .note.nv.cuinfo           --------------------------
	.section	.note.nv.cuinfo,"",@"SHT_NOTE"
	.sectionflags	@"SHF_NOTE_NV_CUINFO"
        /*0018*/ 	.short	0x0002
        /*001a*/ 	.short	0x0064
        /*001c*/ 	.short	0x0082
	.zero		2


//--------------------- .nv.info                  --------------------------
	.section	.nv.info,"",@"SHT_CUDA_INFO"
	.align	4


	//----- nvinfo : EIATTR_REGCOUNT
	.align		4
        /*0000*/ 	.byte	0x04, 0x2f
        /*0002*/ 	.short	(.L_1 - .L_0)
	.align		4
.L_0:
        /*0004*/ 	.word	index@(_Z24matrixAddOptimizedKernelPfS_S_ii)
        /*0008*/ 	.word	0x0000001a


	//----- nvinfo : EIATTR_FRAME_SIZE
	.align		4
.L_1:
        /*000c*/ 	.byte	0x04, 0x11
        /*000e*/ 	.short	(.L_3 - .L_2)
	.align		4
.L_2:
        /*0010*/ 	.word	index@(_Z24matrixAddOptimizedKernelPfS_S_ii)
        /*0014*/ 	.word	0x00000000


	//----- nvinfo : EIATTR_REGCOUNT
	.align		4
.L_3:
        /*0018*/ 	.byte	0x04, 0x2f
        /*001a*/ 	.short	(.L_5 - .L_4)
	.align		4
.L_4:
        /*001c*/ 	.word	index@(_Z26matrixMultiplySharedKernelPfS_S_iii)
        /*0020*/ 	.word	0x00000020


	//----- nvinfo : EIATTR_FRAME_SIZE
	.align		4
.L_5:
        /*0024*/ 	.byte	0x04, 0x11
        /*0026*/ 	.short	(.L_7 - .L_6)
	.align		4
.L_6:
        /*0028*/ 	.word	index@(_Z26matrixMultiplySharedKernelPfS_S_iii)
        /*002c*/ 	.word	0x00000000


	//----- nvinfo : EIATTR_REGCOUNT
	.align		4
.L_7:
        /*0030*/ 	.byte	0x04, 0x2f
        /*0032*/ 	.short	(.L_9 - .L_8)
	.align		4
.L_8:
        /*0034*/ 	.word	index@(_Z27matrixTransposeSharedKernelPfS_ii)
        /*0038*/ 	.word	0x0000000e


	//----- nvinfo : EIATTR_FRAME_SIZE
	.align		4
.L_9:
        /*003c*/ 	.byte	0x04, 0x11
        /*003e*/ 	.short	(.L_11 - .L_10)
	.align		4
.L_10:
        /*0040*/ 	.word	index@(_Z27matrixTransposeSharedKernelPfS_ii)
        /*0044*/ 	.word	0x00000000


	//----- nvinfo : EIATTR_REGCOUNT
	.align		4
.L_11:
        /*0048*/ 	.byte	0x04, 0x2f
        /*004a*/ 	.short	(.L_13 - .L_12)
	.align		4
.L_12:
        /*004c*/ 	.word	index@(_Z23matrixDeterminantKernelPfS_i)
        /*0050*/ 	.word	0x00000014


	//----- nvinfo : EIATTR_FRAME_SIZE
	.align		4
.L_13:
        /*0054*/ 	.byte	0x04, 0x11
        /*0056*/ 	.short	(.L_15 - .L_14)
	.align		4
.L_14:
        /*0058*/ 	.word	index@(_Z23matrixDeterminantKernelPfS_i)
        /*005c*/ 	.word	0x00000000


	//----- nvinfo : EIATTR_REGCOUNT
	.align		4
.L_15:
        /*0060*/ 	.byte	0x04, 0x2f
        /*0062*/ 	.short	(.L_17 - .L_16)
	.align		4
.L_16:
        /*0064*/ 	.word	index@(_Z21matrixScalarOpsKernelPfS_fiii)
        /*0068*/ 	.word	0x00000016


	//----- nvinfo : EIATTR_FRAME_SIZE
	.align		4
.L_17:
        /*006c*/ 	.byte	0x04, 0x11
        /*006e*/ 	.short	(.L_19 - .L_18)
	.align		4
.L_18:
        /*0070*/ 	.word	index@($__internal_1_$__cuda_sm3x_div_rn_noftz_f32_slowpath)
        /*0074*/ 	.word	0x00000000


	//----- nvinfo : EIATTR_FRAME_SIZE
	.align		4
.L_19:
        /*0078*/ 	.byte	0x04, 0x11
        /*007a*/ 	.short	(.L_21 - .L_20)
	.align		4
.L_20:
        /*007c*/ 	.word	index@(_Z21matrixScalarOpsKernelPfS_fiii)
        /*0080*/ 	.word	0x00000000


	//----- nvinfo : EIATTR_REGCOUNT
	.align		4
.L_21:
        /*0084*/ 	.byte	0x04, 0x2f
        /*0086*/ 	.short	(.L_23 - .L_22)
	.align		4
.L_22:
        /*0088*/ 	.word	index@(_Z23matrixElementWiseKernelPfS_S_iii)
        /*008c*/ 	.word	0x00000017


	//----- nvinfo : EIATTR_FRAME_SIZE
	.align		4
.L_23:
        /*0090*/ 	.byte	0x04, 0x11
        /*0092*/ 	.short	(.L_25 - .L_24)
	.align		4
.L_24:
        /*0094*/ 	.word	index@($__internal_0_$__cuda_sm3x_div_rn_noftz_f32_slowpath)
        /*0098*/ 	.word	0x00000000


	//----- nvinfo : EIATTR_FRAME_SIZE
	.align		4
.L_25:
        /*009c*/ 	.byte	0x04, 0x11
        /*009e*/ 	.short	(.L_27 - .L_26)
	.align		4
.L_26:
        /*00a0*/ 	.word	index@(_Z23matrixElementWiseKernelPfS_S_iii)
        /*00a4*/ 	.word	0x00000000


	//----- nvinfo : EIATTR_MIN_STACK_SIZE
	.align		4
.L_27:
        /*00a8*/ 	.byte	0x04, 0x12
        /*00aa*/ 	.short	(.L_29 - .L_28)
	.align		4
.L_28:
        /*00ac*/ 	.word	index@(_Z23matrixElementWiseKernelPfS_S_iii)
        /*00b0*/ 	.word	0x00000000


	//----- nvinfo : EIATTR_MIN_STACK_SIZE
	.align		4
.L_29:
        /*00b4*/ 	.byte	0x04, 0x12
        /*00b6*/ 	.short	(.L_31 - .L_30)
	.align		4
.L_30:
        /*00b8*/ 	.word	index@(_Z21matrixScalarOpsKernelPfS_fiii)
        /*00bc*/ 	.word	0x00000000


	//----- nvinfo : EIATTR_MIN_STACK_SIZE
	.align		4
.L_31:
        /*00c0*/ 	.byte	0x04, 0x12
        /*00c2*/ 	.short	(.L_33 - .L_32)
	.align		4
.L_32:
        /*00c4*/ 	.word	index@(_Z23matrixDeterminantKernelPfS_i)
        /*00c8*/ 	.word	0x00000000


	//----- nvinfo : EIATTR_MIN_STACK_SIZE
	.align		4
.L_33:
        /*00cc*/ 	.byte	0x04, 0x12
        /*00ce*/ 	.short	(.L_35 - .L_34)
	.align		4
.L_34:
        /*00d0*/ 	.word	index@(_Z27matrixTransposeSharedKernelPfS_ii)
        /*00d4*/ 	.word	0x00000000


	//----- nvinfo : EIATTR_MIN_STACK_SIZE
	.align		4
.L_35:
        /*00d8*/ 	.byte	0x04, 0x12
        /*00da*/ 	.short	(.L_37 - .L_36)
	.align		4
.L_36:
        /*00dc*/ 	.word	index@(_Z26matrixMultiplySharedKernelPfS_S_iii)
        /*00e0*/ 	.word	0x00000000


	//----- nvinfo : EIATTR_MIN_STACK_SIZE
	.align		4
.L_37:
        /*00e4*/ 	.byte	0x04, 0x12
        /*00e6*/ 	.short	(.L_39 - .L_38)
	.align		4
.L_38:
        /*00e8*/ 	.word	index@(_Z24matrixAddOptimizedKernelPfS_S_ii)
        /*00ec*/ 	.word	0x00000000
.L_39:


//--------------------- .nv.compat                --------------------------
	.section	.nv.compat,"",@"SHT_CUDA_COMPAT_INFO"
	.align	4
        /*0000*/ 	.byte	0x02, 0x09, 0x00, 0x00, 0x02, 0x02, 0x01, 0x00, 0x02, 0x05, 0x05, 0x00, 0x03, 0x07, 0x01, 0x01
        /*0010*/ 	.byte	0x02, 0x03, 0x00, 0x00, 0x02, 0x06, 0x01, 0x00, 0x04, 0x0b, 0x08, 0x00, 0x01, 0x00, 0x00, 0x00
        /*0020*/ 	.byte	0x00, 0x00, 0x00, 0x00


//--------------------- .nv.info._Z23matrixElementWiseKernelPfS_S_iii --------------------------
	.section	.nv.info._Z23matrixElementWiseKernelPfS_S_iii,"",@"SHT_CUDA_INFO"
	.sectionflags	@""
	.align	4


	//----- nvinfo : EIATTR_CUDA_API_VERSION
	.align		4
        /*0000*/ 	.byte	0x04, 0x37
        /*0002*/ 	.short	(.L_41 - .L_40)
.L_40:
        /*0004*/ 	.word	0x00000082


	//----- nvinfo : EIATTR_KPARAM_INFO
	.align		4
.L_41:
        /*0008*/ 	.byte	0x04, 0x17
        /*000a*/ 	.short	(.L_43 - .L_42)
.L_42:
        /*000c*/ 	.word	0x00000000
        /*0010*/ 	.short	0x0005
        /*0012*/ 	.short	0x0020
        /*0014*/ 	.byte	0x00, 0xf0, 0x11, 0x00


	//----- nvinfo : EIATTR_KPARAM_INFO
	.align		4
.L_43:
        /*0018*/ 	.byte	0x04, 0x17
        /*001a*/ 	.short	(.L_45 - .L_44)
.L_44:
        /*001c*/ 	.word	0x00000000
        /*0020*/ 	.short	0x0004
        /*0022*/ 	.short	0x001c
        /*0024*/ 	.byte	0x00, 0xf0, 0x11, 0x00


	//----- nvinfo : EIATTR_KPARAM_INFO
	.align		4
.L_45:
        /*0028*/ 	.byte	0x04, 0x17
        /*002a*/ 	.short	(.L_47 - .L_46)
.L_46:
        /*002c*/ 	.word	0x00000000
        /*0030*/ 	.short	0x0003
        /*0032*/ 	.short	0x0018
        /*0034*/ 	.byte	0x00, 0xf0, 0x11, 0x00


	//----- nvinfo : EIATTR_KPARAM_INFO
	.align		4
.L_47:
        /*0038*/ 	.byte	0x04, 0x17
        /*003a*/ 	.short	(.L_49 - .L_48)
.L_48:
        /*003c*/ 	.word	0x00000000
        /*0040*/ 	.short	0x0002
        /*0042*/ 	.short	0x0010
        /*0044*/ 	.byte	0x00, 0xf5, 0x21, 0x00


	//----- nvinfo : EIATTR_KPARAM_INFO
	.align		4
.L_49:
        /*0048*/ 	.byte	0x04, 0x17
        /*004a*/ 	.short	(.L_51 - .L_50)
.L_50:
        /*004c*/ 	.word	0x00000000
        /*0050*/ 	.short	0x0001
        /*0052*/ 	.short	0x0008
        /*0054*/ 	.byte	0x00, 0xf5, 0x21, 0x00


	//----- nvinfo : EIATTR_KPARAM_INFO
	.align		4
.L_51:
        /*0058*/ 	.byte	0x04, 0x17
        /*005a*/ 	.short	(.L_53 - .L_52)
.L_52:
        /*005c*/ 	.word	0x00000000
        /*0060*/ 	.short	0x0000
        /*0062*/ 	.short	0x0000
        /*0064*/ 	.byte	0x00, 0xf5, 0x21, 0x00


	//----- nvinfo : EIATTR_SPARSE_MMA_MASK
	.align		4
.L_53:
        /*0068*/ 	.byte	0x03, 0x50
        /*006a*/ 	.short	0x0000


	//----- nvinfo : EIATTR_MAXREG_COUNT
	.align		4
        /*006c*/ 	.byte	0x03, 0x1b
        /*006e*/ 	.short	0x00ff


	//----- nvinfo : EIATTR_MERCURY_ISA_VERSION
	.align		4
        /*0070*/ 	.byte	0x03, 0x5f
        /*0072*/ 	.short	0x0101


	//----- nvinfo : EIATTR_VRC_CTA_INIT_COUNT
	.align		4
        /*0074*/ 	.byte	0x02, 0x4a
	.zero		1
	.zero		1


	//----- nvinfo : EIATTR_EXIT_INSTR_OFFSETS
	.align		4
        /*0078*/ 	.byte	0x04, 0x1c
        /*007a*/ 	.short	(.L_55 - .L_54)


	//   ....[0]....
.L_54:
        /*007c*/ 	.word	0x000000a0


	//   ....[1]....
        /*0080*/ 	.word	0x00000240


	//   ....[2]....
        /*0084*/ 	.word	0x000002f0


	//   ....[3]....
        /*0088*/ 	.word	0x00000390


	//   ....[4]....
        /*008c*/ 	.word	0x00000500


	//   ....[5]....
        /*0090*/ 	.word	0x000005b0


	//----- nvinfo : EIATTR_INDIRECT_BRANCH_TARGETS
	.align		4
.L_55:
        /*0094*/ 	.byte	0x04, 0x34
        /*0096*/ 	.short	(.L_57 - .L_56)


	//   ....[0]....
.L_56:
        /*0098*/ 	.word	.L_x_49@srel
        /*009c*/ 	.short	0x0
        /*009e*/ 	.short	0x0
        /*00a0*/ 	.word	0x3
        /*00a4*/ 	.word	.L_x_2@srel
        /*00a8*/ 	.word	.L_x_1@srel
        /*00ac*/ 	.word	.L_x_52@srel


	//----- nvinfo : EIATTR_CRS_STACK_SIZE
	.align		4
.L_57:
        /*00b0*/ 	.byte	0x04, 0x1e
        /*00b2*/ 	.short	(.L_59 - .L_58)
.L_58:
        /*00b4*/ 	.word	0x00000000


	//----- nvinfo : EIATTR_CBANK_PARAM_SIZE
	.align		4
.L_59:
        /*00b8*/ 	.byte	0x03, 0x19
        /*00ba*/ 	.short	0x0024


	//----- nvinfo : EIATTR_PARAM_CBANK
	.align		4
        /*00bc*/ 	.byte	0x04, 0x0a
        /*00be*/ 	.short	(.L_61 - .L_60)
	.align		4
.L_60:
        /*00c0*/ 	.word	index@(.nv.constant0._Z23matrixElementWiseKernelPfS_S_iii)
        /*00c4*/ 	.short	0x0380
        /*00c6*/ 	.short	0x0024


	//----- nvinfo : EIATTR_SW_WAR
	.align		4
.L_61:
        /*00c8*/ 	.byte	0x04, 0x36
        /*00ca*/ 	.short	(.L_63 - .L_62)
.L_62:
        /*00cc*/ 	.word	0x00000008
.L_63:


//--------------------- .nv.info._Z21matrixScalarOpsKernelPfS_fiii --------------------------
	.section	.nv.info._Z21matrixScalarOpsKernelPfS_fiii,"",@"SHT_CUDA_INFO"
	.sectionflags	@""
	.align	4


	//----- nvinfo : EIATTR_CUDA_API_VERSION
	.align		4
        /*0000*/ 	.byte	0x04, 0x37
        /*0002*/ 	.short	(.L_65 - .L_64)
.L_64:
        /*0004*/ 	.word	0x00000082


	//----- nvinfo : EIATTR_KPARAM_INFO
	.align		4
.L_65:
        /*0008*/ 	.byte	0x04, 0x17
        /*000a*/ 	.short	(.L_67 - .L_66)
.L_66:
        /*000c*/ 	.word	0x00000000
        /*0010*/ 	.short	0x0005
        /*0012*/ 	.short	0x001c
        /*0014*/ 	.byte	0x00, 0xf0, 0x11, 0x00


	//----- nvinfo : EIATTR_KPARAM_INFO
	.align		4
.L_67:
        /*0018*/ 	.byte	0x04, 0x17
        /*001a*/ 	.short	(.L_69 - .L_68)
.L_68:
        /*001c*/ 	.word	0x00000000
        /*0020*/ 	.short	0x0004
        /*0022*/ 	.short	0x0018
        /*0024*/ 	.byte	0x00, 0xf0, 0x11, 0x00


	//----- nvinfo : EIATTR_KPARAM_INFO
	.align		4
.L_69:
        /*0028*/ 	.byte	0x04, 0x17
        /*002a*/ 	.short	(.L_71 - .L_70)
.L_70:
        /*002c*/ 	.word	0x00000000
        /*0030*/ 	.short	0x0003
        /*0032*/ 	.short	0x0014
        /*0034*/ 	.byte	0x00, 0xf0, 0x11, 0x00


	//----- nvinfo : EIATTR_KPARAM_INFO
	.align		4
.L_71:
        /*0038*/ 	.byte	0x04, 0x17
        /*003a*/ 	.short	(.L_73 - .L_72)
.L_72:
        /*003c*/ 	.word	0x00000000
        /*0040*/ 	.short	0x0002
        /*0042*/ 	.short	0x0010
        /*0044*/ 	.byte	0x00, 0xf0, 0x11, 0x00


	//----- nvinfo : EIATTR_KPARAM_INFO
	.align		4
.L_73:
        /*0048*/ 	.byte	0x04, 0x17
        /*004a*/ 	.short	(.L_75 - .L_74)
.L_74:
        /*004c*/ 	.word	0x00000000
        /*0050*/ 	.short	0x0001
        /*0052*/ 	.short	0x0008
        /*0054*/ 	.byte	0x00, 0xf5, 0x21, 0x00


	//----- nvinfo : EIATTR_KPARAM_INFO
	.align		4
.L_75:
        /*0058*/ 	.byte	0x04, 0x17
        /*005a*/ 	.short	(.L_77 - .L_76)
.L_76:
        /*005c*/ 	.word	0x00000000
        /*0060*/ 	.short	0x0000
        /*0062*/ 	.short	0x0000
        /*0064*/ 	.byte	0x00, 0xf5, 0x21, 0x00


	//----- nvinfo : EIATTR_SPARSE_MMA_MASK
	.align		4
.L_77:
        /*0068*/ 	.byte	0x03, 0x50
        /*006a*/ 	.short	0x0000


	//----- nvinfo : EIATTR_MAXREG_COUNT
	.align		4
        /*006c*/ 	.byte	0x03, 0x1b
        /*006e*/ 	.short	0x00ff


	//----- nvinfo : EIATTR_MERCURY_ISA_VERSION
	.align		4
        /*0070*/ 	.byte	0x03, 0x5f
        /*0072*/ 	.short	0x0101


	//----- nvinfo : EIATTR_VRC_CTA_INIT_COUNT
	.align		4
        /*0074*/ 	.byte	0x02, 0x4a
	.zero		1
	.zero		1


	//----- nvinfo : EIATTR_EXIT_INSTR_OFFSETS
	.align		4
        /*0078*/ 	.byte	0x04, 0x1c
        /*007a*/ 	.short	(.L_79 - .L_78)


	//   ....[0]....
.L_78:
        /*007c*/ 	.word	0x000000b0


	//   ....[1]....
        /*0080*/ 	.word	0x00000230


	//   ....[2]....
        /*0084*/ 	.word	0x000002c0


	//   ....[3]....
        /*0088*/ 	.word	0x00000360


	//   ....[4]....
        /*008c*/ 	.word	0x000004b0


	//   ....[5]....
        /*0090*/ 	.word	0x00000540


	//----- nvinfo : EIATTR_INDIRECT_BRANCH_TARGETS
	.align		4
.L_79:
        /*0094*/ 	.byte	0x04, 0x34
        /*0096*/ 	.short	(.L_81 - .L_80)


	//   ....[0]....
.L_80:
        /*0098*/ 	.word	.L_x_53@srel
        /*009c*/ 	.short	0x0
        /*009e*/ 	.short	0x0
        /*00a0*/ 	.word	0x3
        /*00a4*/ 	.word	.L_x_21@srel
        /*00a8*/ 	.word	.L_x_20@srel
        /*00ac*/ 	.word	.L_x_56@srel


	//----- nvinfo : EIATTR_CRS_STACK_SIZE
	.align		4
.L_81:
        /*00b0*/ 	.byte	0x04, 0x1e
        /*00b2*/ 	.short	(.L_83 - .L_82)
.L_82:
        /*00b4*/ 	.word	0x00000000


	//----- nvinfo : EIATTR_CBANK_PARAM_SIZE
	.align		4
.L_83:
        /*00b8*/ 	.byte	0x03, 0x19
        /*00ba*/ 	.short	0x0020


	//----- nvinfo : EIATTR_PARAM_CBANK
	.align		4
        /*00bc*/ 	.byte	0x04, 0x0a
        /*00be*/ 	.short	(.L_85 - .L_84)
	.align		4
.L_84:
        /*00c0*/ 	.word	index@(.nv.constant0._Z21matrixScalarOpsKernelPfS_fiii)
        /*00c4*/ 	.short	0x0380
        /*00c6*/ 	.short	0x0020


	//----- nvinfo : EIATTR_SW_WAR
	.align		4
.L_85:
        /*00c8*/ 	.byte	0x04, 0x36
        /*00ca*/ 	.short	(.L_87 - .L_86)
.L_86:
        /*00cc*/ 	.word	0x00000008
.L_87:


//--------------------- .nv.info._Z23matrixDeterminantKernelPfS_i --------------------------
	.section	.nv.info._Z23matrixDeterminantKernelPfS_i,"",@"SHT_CUDA_INFO"
	.sectionflags	@""
	.align	4


	//----- nvinfo : EIATTR_CUDA_API_VERSION
	.align		4
        /*0000*/ 	.byte	0x04, 0x37
        /*0002*/ 	.short	(.L_89 - .L_88)
.L_88:
        /*0004*/ 	.word	0x00000082


	//----- nvinfo : EIATTR_KPARAM_INFO
	.align		4
.L_89:
        /*0008*/ 	.byte	0x04, 0x17
        /*000a*/ 	.short	(.L_91 - .L_90)
.L_90:
        /*000c*/ 	.word	0x00000000
        /*0010*/ 	.short	0x0002
        /*0012*/ 	.short	0x0010
        /*0014*/ 	.byte	0x00, 0xf0, 0x11, 0x00


	//----- nvinfo : EIATTR_KPARAM_INFO
	.align		4
.L_91:
        /*0018*/ 	.byte	0x04, 0x17
        /*001a*/ 	.short	(.L_93 - .L_92)
.L_92:
        /*001c*/ 	.word	0x00000000
        /*0020*/ 	.short	0x0001
        /*0022*/ 	.short	0x0008
        /*0024*/ 	.byte	0x00, 0xf5, 0x21, 0x00


	//----- nvinfo : EIATTR_KPARAM_INFO
	.align		4
.L_93:
        /*0028*/ 	.byte	0x04, 0x17
        /*002a*/ 	.short	(.L_95 - .L_94)
.L_94:
        /*002c*/ 	.word	0x00000000
        /*0030*/ 	.short	0x0000
        /*0032*/ 	.short	0x0000
        /*0034*/ 	.byte	0x00, 0xf5, 0x21, 0x00


	//----- nvinfo : EIATTR_SPARSE_MMA_MASK
	.align		4
.L_95:
        /*0038*/ 	.byte	0x03, 0x50
        /*003a*/ 	.short	0x0000


	//----- nvinfo : EIATTR_MAXREG_COUNT
	.align		4
        /*003c*/ 	.byte	0x03, 0x1b
        /*003e*/ 	.short	0x00ff


	//----- nvinfo : EIATTR_MERCURY_ISA_VERSION
	.align		4
        /*0040*/ 	.byte	0x03, 0x5f
        /*0042*/ 	.short	0x0101


	//----- nvinfo : EIATTR_VRC_CTA_INIT_COUNT
	.align		4
        /*0044*/ 	.byte	0x02, 0x4a
	.zero		1
	.zero		1


	//----- nvinfo : EIATTR_EXIT_INSTR_OFFSETS
	.align		4
        /*0048*/ 	.byte	0x04, 0x1c
        /*004a*/ 	.short	(.L_97 - .L_96)


	//   ....[0]....
.L_96:
        /*004c*/ 	.word	0x00000060


	//   ....[1]....
        /*0050*/ 	.word	0x00000100


	//   ....[2]....
        /*0054*/ 	.word	0x00000260


	//----- nvinfo : EIATTR_CBANK_PARAM_SIZE
	.align		4
.L_97:
        /*0058*/ 	.byte	0x03, 0x19
        /*005a*/ 	.short	0x0014


	//----- nvinfo : EIATTR_PARAM_CBANK
	.align		4
        /*005c*/ 	.byte	0x04, 0x0a
        /*005e*/ 	.short	(.L_99 - .L_98)
	.align		4
.L_98:
        /*0060*/ 	.word	index@(.nv.constant0._Z23matrixDeterminantKernelPfS_i)
        /*0064*/ 	.short	0x0380
        /*0066*/ 	.short	0x0014


	//----- nvinfo : EIATTR_SW_WAR
	.align		4
.L_99:
        /*0068*/ 	.byte	0x04, 0x36
        /*006a*/ 	.short	(.L_101 - .L_100)
.L_100:
        /*006c*/ 	.word	0x00000008
.L_101:


//--------------------- .nv.info._Z27matrixTransposeSharedKernelPfS_ii --------------------------
	.section	.nv.info._Z27matrixTransposeSharedKernelPfS_ii,"",@"SHT_CUDA_INFO"
	.sectionflags	@""
	.align	4


	//----- nvinfo : EIATTR_CUDA_API_VERSION
	.align		4
        /*0000*/ 	.byte	0x04, 0x37
        /*0002*/ 	.short	(.L_103 - .L_102)
.L_102:
        /*0004*/ 	.word	0x00000082


	//----- nvinfo : EIATTR_KPARAM_INFO
	.align		4
.L_103:
        /*0008*/ 	.byte	0x04, 0x17
        /*000a*/ 	.short	(.L_105 - .L_104)
.L_104:
        /*000c*/ 	.word	0x00000000
        /*0010*/ 	.short	0x0003
        /*0012*/ 	.short	0x0014
        /*0014*/ 	.byte	0x00, 0xf0, 0x11, 0x00


	//----- nvinfo : EIATTR_KPARAM_INFO
	.align		4
.L_105:
        /*0018*/ 	.byte	0x04, 0x17
        /*001a*/ 	.short	(.L_107 - .L_106)
.L_106:
        /*001c*/ 	.word	0x00000000
        /*0020*/ 	.short	0x0002
        /*0022*/ 	.short	0x0010
        /*0024*/ 	.byte	0x00, 0xf0, 0x11, 0x00


	//----- nvinfo : EIATTR_KPARAM_INFO
	.align		4
.L_107:
        /*0028*/ 	.byte	0x04, 0x17
        /*002a*/ 	.short	(.L_109 - .L_108)
.L_108:
        /*002c*/ 	.word	0x00000000
        /*0030*/ 	.short	0x0001
        /*0032*/ 	.short	0x0008
        /*0034*/ 	.byte	0x00, 0xf5, 0x21, 0x00


	//----- nvinfo : EIATTR_KPARAM_INFO
	.align		4
.L_109:
        /*0038*/ 	.byte	0x04, 0x17
        /*003a*/ 	.short	(.L_111 - .L_110)
.L_110:
        /*003c*/ 	.word	0x00000000
        /*0040*/ 	.short	0x0000
        /*0042*/ 	.short	0x0000
        /*0044*/ 	.byte	0x00, 0xf5, 0x21, 0x00


	//----- nvinfo : EIATTR_SPARSE_MMA_MASK
	.align		4
.L_111:
        /*0048*/ 	.byte	0x03, 0x50
        /*004a*/ 	.short	0x0000


	//----- nvinfo : EIATTR_MAXREG_COUNT
	.align		4
        /*004c*/ 	.byte	0x03, 0x1b
        /*004e*/ 	.short	0x00ff


	//----- nvinfo : EIATTR_NUM_BARRIERS
	.align		4
        /*0050*/ 	.byte	0x02, 0x4c
        /*0052*/ 	.byte	0x01
	.zero		1


	//----- nvinfo : EIATTR_MERCURY_ISA_VERSION
	.align		4
        /*0054*/ 	.byte	0x03, 0x5f
        /*0056*/ 	.short	0x0101


	//----- nvinfo : EIATTR_VRC_CTA_INIT_COUNT
	.align		4
        /*0058*/ 	.byte	0x02, 0x4a
	.zero		1
	.zero		1


	//----- nvinfo : EIATTR_EXIT_INSTR_OFFSETS
	.align		4
        /*005c*/ 	.byte	0x04, 0x1c
        /*005e*/ 	.short	(.L_113 - .L_112)


	//   ....[0]....
.L_112:
        /*0060*/ 	.word	0x000001a0


	//   ....[1]....
        /*0064*/ 	.word	0x00000250


	//----- nvinfo : EIATTR_CBANK_PARAM_SIZE
	.align		4
.L_113:
        /*0068*/ 	.byte	0x03, 0x19
        /*006a*/ 	.short	0x0018


	//----- nvinfo : EIATTR_PARAM_CBANK
	.align		4
        /*006c*/ 	.byte	0x04, 0x0a
        /*006e*/ 	.short	(.L_115 - .L_114)
	.align		4
.L_114:
        /*0070*/ 	.word	index@(.nv.constant0._Z27matrixTransposeSharedKernelPfS_ii)
        /*0074*/ 	.short	0x0380
        /*0076*/ 	.short	0x0018


	//----- nvinfo : EIATTR_SW_WAR
	.align		4
.L_115:
        /*0078*/ 	.byte	0x04, 0x36
        /*007a*/ 	.short	(.L_117 - .L_116)
.L_116:
        /*007c*/ 	.word	0x00000008
.L_117:


//--------------------- .nv.info._Z26matrixMultiplySharedKernelPfS_S_iii --------------------------
	.section	.nv.info._Z26matrixMultiplySharedKernelPfS_S_iii,"",@"SHT_CUDA_INFO"
	.sectionflags	@""
	.align	4


	//----- nvinfo : EIATTR_CUDA_API_VERSION
	.align		4
        /*0000*/ 	.byte	0x04, 0x37
        /*0002*/ 	.short	(.L_119 - .L_118)
.L_118:
        /*0004*/ 	.word	0x00000082


	//----- nvinfo : EIATTR_KPARAM_INFO
	.align		4
.L_119:
        /*0008*/ 	.byte	0x04, 0x17
        /*000a*/ 	.short	(.L_121 - .L_120)
.L_120:
        /*000c*/ 	.word	0x00000000
        /*0010*/ 	.short	0x0005
        /*0012*/ 	.short	0x0020
        /*0014*/ 	.byte	0x00, 0xf0, 0x11, 0x00


	//----- nvinfo : EIATTR_KPARAM_INFO
	.align		4
.L_121:
        /*0018*/ 	.byte	0x04, 0x17
        /*001a*/ 	.short	(.L_123 - .L_122)
.L_122:
        /*001c*/ 	.word	0x00000000
        /*0020*/ 	.short	0x0004
        /*0022*/ 	.short	0x001c
        /*0024*/ 	.byte	0x00, 0xf0, 0x11, 0x00


	//----- nvinfo : EIATTR_KPARAM_INFO
	.align		4
.L_123:
        /*0028*/ 	.byte	0x04, 0x17
        /*002a*/ 	.short	(.L_125 - .L_124)
.L_124:
        /*002c*/ 	.word	0x00000000
        /*0030*/ 	.short	0x0003
        /*0032*/ 	.short	0x0018
        /*0034*/ 	.byte	0x00, 0xf0, 0x11, 0x00


	//----- nvinfo : EIATTR_KPARAM_INFO
	.align		4
.L_125:
        /*0038*/ 	.byte	0x04, 0x17
        /*003a*/ 	.short	(.L_127 - .L_126)
.L_126:
        /*003c*/ 	.word	0x00000000
        /*0040*/ 	.short	0x0002
        /*0042*/ 	.short	0x0010
        /*0044*/ 	.byte	0x00, 0xf5, 0x21, 0x00


	//----- nvinfo : EIATTR_KPARAM_INFO
	.align		4
.L_127:
        /*0048*/ 	.byte	0x04, 0x17
        /*004a*/ 	.short	(.L_129 - .L_128)
.L_128:
        /*004c*/ 	.word	0x00000000
        /*0050*/ 	.short	0x0001
        /*0052*/ 	.short	0x0008
        /*0054*/ 	.byte	0x00, 0xf5, 0x21, 0x00


	//----- nvinfo : EIATTR_KPARAM_INFO
	.align		4
.L_129:
        /*0058*/ 	.byte	0x04, 0x17
        /*005a*/ 	.short	(.L_131 - .L_130)
.L_130:
        /*005c*/ 	.word	0x00000000
        /*0060*/ 	.short	0x0000
        /*0062*/ 	.short	0x0000
        /*0064*/ 	.byte	0x00, 0xf5, 0x21, 0x00


	//----- nvinfo : EIATTR_SPARSE_MMA_MASK
	.align		4
.L_131:
        /*0068*/ 	.byte	0x03, 0x50
        /*006a*/ 	.short	0x0000


	//----- nvinfo : EIATTR_MAXREG_COUNT
	.align		4
        /*006c*/ 	.byte	0x03, 0x1b
        /*006e*/ 	.short	0x00ff


	//----- nvinfo : EIATTR_NUM_BARRIERS
	.align		4
        /*0070*/ 	.byte	0x02, 0x4c
        /*0072*/ 	.byte	0x01
	.zero		1


	//----- nvinfo : EIATTR_MERCURY_ISA_VERSION
	.align		4
        /*0074*/ 	.byte	0x03, 0x5f
        /*0076*/ 	.short	0x0101


	//----- nvinfo : EIATTR_VRC_CTA_INIT_COUNT
	.align		4
        /*0078*/ 	.byte	0x02, 0x4a
	.zero		1
	.zero		1


	//----- nvinfo : EIATTR_EXIT_INSTR_OFFSETS
	.align		4
        /*007c*/ 	.byte	0x04, 0x1c
        /*007e*/ 	.short	(.L_133 - .L_132)


	//   ....[0]....
.L_132:
        /*0080*/ 	.word	0x000005e0


	//   ....[1]....
        /*0084*/ 	.word	0x00000630


	//----- nvinfo : EIATTR_CBANK_PARAM_SIZE
	.align		4
.L_133:
        /*0088*/ 	.byte	0x03, 0x19
        /*008a*/ 	.short	0x0024


	//----- nvinfo : EIATTR_PARAM_CBANK
	.align		4
        /*008c*/ 	.byte	0x04, 0x0a
        /*008e*/ 	.short	(.L_135 - .L_134)
	.align		4
.L_134:
        /*0090*/ 	.word	index@(.nv.constant0._Z26matrixMultiplySharedKernelPfS_S_iii)
        /*0094*/ 	.short	0x0380
        /*0096*/ 	.short	0x0024


	//----- nvinfo : EIATTR_SW_WAR
	.align		4
.L_135:
        /*0098*/ 	.byte	0x04, 0x36
        /*009a*/ 	.short	(.L_137 - .L_136)
.L_136:
        /*009c*/ 	.word	0x00000008
.L_137:


//--------------------- .nv.info._Z24matrixAddOptimizedKernelPfS_S_ii --------------------------
	.section	.nv.info._Z24matrixAddOptimizedKernelPfS_S_ii,"",@"SHT_CUDA_INFO"
	.sectionflags	@""
	.align	4


	//----- nvinfo : EIATTR_CUDA_API_VERSION
	.align		4
        /*0000*/ 	.byte	0x04, 0x37
        /*0002*/ 	.short	(.L_139 - .L_138)
.L_138:
        /*0004*/ 	.word	0x00000082


	//----- nvinfo : EIATTR_KPARAM_INFO
	.align		4
.L_139:
        /*0008*/ 	.byte	0x04, 0x17
        /*000a*/ 	.short	(.L_141 - .L_140)
.L_140:
        /*000c*/ 	.word	0x00000000
        /*0010*/ 	.short	0x0004
        /*0012*/ 	.short	0x001c
        /*0014*/ 	.byte	0x00, 0xf0, 0x11, 0x00


	//----- nvinfo : EIATTR_KPARAM_INFO
	.align		4
.L_141:
        /*0018*/ 	.byte	0x04, 0x17
        /*001a*/ 	.short	(.L_143 - .L_142)
.L_142:
        /*001c*/ 	.word	0x00000000
        /*0020*/ 	.short	0x0003
        /*0022*/ 	.short	0x0018
        /*0024*/ 	.byte	0x00, 0xf0, 0x11, 0x00


	//----- nvinfo : EIATTR_KPARAM_INFO
	.align		4
.L_143:
        /*0028*/ 	.byte	0x04, 0x17
        /*002a*/ 	.short	(.L_145 - .L_144)
.L_144:
        /*002c*/ 	.word	0x00000000
        /*0030*/ 	.short	0x0002
        /*0032*/ 	.short	0x0010
        /*0034*/ 	.byte	0x00, 0xf5, 0x21, 0x00


	//----- nvinfo : EIATTR_KPARAM_INFO
	.align		4
.L_145:
        /*0038*/ 	.byte	0x04, 0x17
        /*003a*/ 	.short	(.L_147 - .L_146)
.L_146:
        /*003c*/ 	.word	0x00000000
        /*0040*/ 	.short	0x0001
        /*0042*/ 	.short	0x0008
        /*0044*/ 	.byte	0x00, 0xf5, 0x21, 0x00


	//----- nvinfo : EIATTR_KPARAM_INFO
	.align		4
.L_147:
        /*0048*/ 	.byte	0x04, 0x17
        /*004a*/ 	.short	(.L_149 - .L_148)
.L_148:
        /*004c*/ 	.word	0x00000000
        /*0050*/ 	.short	0x0000
        /*0052*/ 	.short	0x0000
        /*0054*/ 	.byte	0x00, 0xf5, 0x21, 0x00


	//----- nvinfo : EIATTR_SPARSE_MMA_MASK
	.align		4
.L_149:
        /*0058*/ 	.byte	0x03, 0x50
        /*005a*/ 	.short	0x0000


	//----- nvinfo : EIATTR_MAXREG_COUNT
	.align		4
        /*005c*/ 	.byte	0x03, 0x1b
        /*005e*/ 	.short	0x00ff


	//----- nvinfo : EIATTR_MERCURY_ISA_VERSION
	.align		4
        /*0060*/ 	.byte	0x03, 0x5f
        /*0062*/ 	.short	0x0101


	//----- nvinfo : EIATTR_VRC_CTA_INIT_COUNT
	.align		4
        /*0064*/ 	.byte	0x02, 0x4a
	.zero		1
	.zero		1


	//----- nvinfo : EIATTR_EXIT_INSTR_OFFSETS
	.align		4
        /*0068*/ 	.byte	0x04, 0x1c
        /*006a*/ 	.short	(.L_151 - .L_150)


	//   ....[0]....
.L_150:
        /*006c*/ 	.word	0x000000a0


	//   ....[1]....
        /*0070*/ 	.word	0x000003b0


	//   ....[2]....
        /*0074*/ 	.word	0x000005e0


	//----- nvinfo : EIATTR_CRS_STACK_SIZE
	.align		4
.L_151:
        /*0078*/ 	.byte	0x04, 0x1e
        /*007a*/ 	.short	(.L_153 - .L_152)
.L_152:
        /*007c*/ 	.word	0x00000000


	//----- nvinfo : EIATTR_CBANK_PARAM_SIZE
	.align		4
.L_153:
        /*0080*/ 	.byte	0x03, 0x19
        /*0082*/ 	.short	0x0020


	//----- nvinfo : EIATTR_PARAM_CBANK
	.align		4
        /*0084*/ 	.byte	0x04, 0x0a
        /*0086*/ 	.short	(.L_155 - .L_154)
	.align		4
.L_154:
        /*0088*/ 	.word	index@(.nv.constant0._Z24matrixAddOptimizedKernelPfS_S_ii)
        /*008c*/ 	.short	0x0380
        /*008e*/ 	.short	0x0020


	//----- nvinfo : EIATTR_SW_WAR
	.align		4
.L_155:
        /*0090*/ 	.byte	0x04, 0x36
        /*0092*/ 	.short	(.L_157 - .L_156)
.L_156:
        /*0094*/ 	.word	0x00000008
.L_157:


//--------------------- .nv.callgraph             --------------------------
	.section	.nv.callgraph,"",@"SHT_CUDA_CALLGRAPH"
	.align	4
	.sectionentsize	8
	.align		4
        /*0000*/ 	.word	0x00000000
	.align		4
        /*0004*/ 	.word	0xffffffff
	.align		4
        /*0008*/ 	.word	0x00000000
	.align		4
        /*000c*/ 	.word	0xfffffffe
	.align		4
        /*0010*/ 	.word	0x00000000
	.align		4
        /*0014*/ 	.word	0xfffffffd
	.align		4
        /*0018*/ 	.word	0x00000000
	.align		4
        /*001c*/ 	.word	0xfffffffc


//--------------------- .nv.constant2._Z23matrixElementWiseKernelPfS_S_iii --------------------------
	.section	.nv.constant2._Z23matrixElementWiseKernelPfS_S_iii,"a",@progbits
	.sectionflags	@""
	.align	4
.nv.constant2._Z23matrixElementWiseKernelPfS_S_iii:
        /*0000*/ 	.byte	0x50, 0x02, 0x00, 0x00, 0xa0, 0x01, 0x00, 0x00, 0xb0, 0x05, 0x00, 0x00


//--------------------- .nv.constant2._Z21matrixScalarOpsKernelPfS_fiii --------------------------
	.section	.nv.constant2._Z21matrixScalarOpsKernelPfS_fiii,"a",@progbits
	.sectionflags	@""
	.align	4
.nv.constant2._Z21matrixScalarOpsKernelPfS_fiii:
        /*0000*/ 	.byte	0x40, 0x02, 0x00, 0x00, 0xb0, 0x01, 0x00, 0x00, 0x40, 0x05, 0x00, 0x00


//--------------------- .text._Z23matrixElementWiseKernelPfS_S_iii --------------------------
	.section	.text._Z23matrixElementWiseKernelPfS_S_iii,"ax",@progbits
	.align	128
        .global         _Z23matrixElementWiseKernelPfS_S_iii
        .type           _Z23matrixElementWiseKernelPfS_S_iii,@function
        .size           _Z23matrixElementWiseKernelPfS_S_iii,(.L_x_57 - _Z23matrixElementWiseKernelPfS_S_iii)
        .other          _Z23matrixElementWiseKernelPfS_S_iii,@"STO_CUDA_ENTRY STV_DEFAULT"
_Z23matrixElementWiseKernelPfS_S_iii:
.text._Z23matrixElementWiseKernelPfS_S_iii:
[----:B------:R-:W-:Y:S01]  /*0000*/  LDC R1, c[0x0][0x37c] ;  /* 0x0000df00ff017b82 */ /* 0x000fe20000000800 */
[----:B------:R-:W0:Y:S07]  /*0010*/  S2R R2, SR_TID.X ;  /* 0x0000000000027919 */ /* 0x000e2e0000002100 */
[----:B------:R-:W0:Y:S01]  /*0020*/  S2UR UR6, SR_CTAID.X ;  /* 0x00000000000679c3 */ /* 0x000e220000002500 */
[----:B------:R-:W1:Y:S07]  /*0030*/  LDCU.64 UR4, c[0x0][0x398] ;  /* 0x00007300ff0477ac */ /* 0x000e6e0008000a00 */
[----:B------:R-:W0:Y:S01]  /*0040*/  LDC R5, c[0x0][0x360] ;  /* 0x0000d800ff057b82 */ /* 0x000e220000000800 */
[----:B------:R-:W2:Y:S01]  /*0050*/  LDCU UR7, c[0x0][0x370] ;  /* 0x00006e00ff0777ac */ /* 0x000ea20008000800 */
[----:B-1----:R-:W-:Y:S01]  /*0060*/  UIMAD UR4, UR5, UR4, URZ ;  /* 0x00000004050472a4 */ /* 0x002fe2000f8e02ff */
[----:B0-----:R-:W-:-:S02]  /*0070*/  IMAD R2, R5, UR6, R2 ;  /* 0x0000000605027c24 */ /* 0x001fc4000f8e0202 */
[----:B--2---:R-:W-:-:S03]  /*0080*/  IMAD R5, R5, UR7, RZ ;  /* 0x0000000705057c24 */ /* 0x004fc6000f8e02ff */
[----:B------:R-:W-:-:S13]  /*0090*/  ISETP.GE.AND P0, PT, R2, UR4, PT ;  /* 0x0000000402007c0c */ /* 0x000fda000bf06270 */
[----:B------:R-:W-:Y:S05]  /*00a0*/  @P0 EXIT ;  /* 0x000000000000094d */ /* 0x000fea0003800000 */
[----:B------:R-:W0:Y:S01]  /*00b0*/  LDC R0, c[0x0][0x3a0] ;  /* 0x0000e800ff007b82 */ /* 0x000e220000000800 */
[----:B------:R-:W1:Y:S01]  /*00c0*/  LDCU.64 UR6, c[0x0][0x358] ;  /* 0x00006b00ff0677ac */ /* 0x000e620008000a00 */
[----:B0-----:R-:W-:-:S13]  /*00d0*/  ISETP.GT.AND P0, PT, R0, 0x1, PT ;  /* 0x000000010000780c */ /* 0x001fda0003f04270 */
[----:B-1----:R-:W-:Y:S05]  /*00e0*/  @P0 BRA `(.L_x_0) ;  /* 0x0000000000840947 */ /* 0x002fea0003800000 */
[----:B------:R-:W-:Y:S01]  /*00f0*/  VIMNMX.U32 R0, PT, PT, R0, 0x2, PT ;  /* 0x0000000200007848 */ /* 0x000fe20003fe0000 */
[----:B------:R-:W0:Y:S04]  /*0100*/  LDC.64 R8, c[0x0][0x390] ;  /* 0x0000e400ff087b82 */ /* 0x000e280000000a00 */
[----:B------:R-:W-:-:S04]  /*0110*/  IMAD.SHL.U32 R0, R0, 0x4, RZ ;  /* 0x0000000400007824 */ /* 0x000fc800078e00ff */
[----:B------:R-:W1:Y:S08]  /*0120*/  LDC R18, c[0x2][R0] ;  /* 0x0080000000127b82 */ /* 0x000e700000000800 */
[----:B------:R-:W2:Y:S08]  /*0130*/  LDC.64 R14, c[0x0][0x390] ;  /* 0x0000e400ff0e7b82 */ /* 0x000eb00000000a00 */
[----:B------:R-:W3:Y:S08]  /*0140*/  LDC.64 R10, c[0x0][0x380] ;  /* 0x0000e000ff0a7b82 */ /* 0x000ef00000000a00 */
[----:B------:R-:W4:Y:S01]  /*0150*/  LDC.64 R6, c[0x0][0x388] ;  /* 0x0000e200ff067b82 */ /* 0x000f220000000a00 */
[----:B-1----:R-:W-:-:S07]  /*0160*/  SHF.R.S32.HI R19, RZ, 0x1f, R18 ;  /* 0x0000001fff137819 */ /* 0x002fce0000011412 */
[----:B------:R-:W1:Y:S08]  /*0170*/  LDC.64 R16, c[0x0][0x380] ;  /* 0x0000e000ff107b82 */ /* 0x000e700000000a00 */
[----:B------:R-:W0:Y:S01]  /*0180*/  LDC.64 R12, c[0x0][0x388] ;  /* 0x0000e200ff0c7b82 */ /* 0x000e220000000a00 */
.L_x_49:
[----:B--23--:R-:W-:Y:S05]  /*0190*/  BRX R18 -0x1a0                                                          (*"BRANCH_TARGETS .L_x_2,.L_x_1,.L_x_52"*) ;  /* 0xfffffffc12987949 */ /* 0x00cfea000383ffff */
.L_x_1:
[----:B----4-:R-:W-:-:S04]  /*01a0*/  IMAD.WIDE R14, R2, 0x4, R6 ;  /* 0x00000004020e7825 */ /* 0x010fc800078e0206 */
[C---:B-1----:R-:W-:Y:S02]  /*01b0*/  IMAD.WIDE R16, R2.reuse, 0x4, R10 ;  /* 0x0000000402107825 */ /* 0x042fe400078e020a */
[----:B--2---:R-:W2:Y:S04]  /*01c0*/  LDG.E R15, desc[UR6][R14.64] ;  /* 0x000000060e0f7981 */ /* 0x004ea8000c1e1900 */
[----:B------:R-:W2:Y:S01]  /*01d0*/  LDG.E R16, desc[UR6][R16.64] ;  /* 0x0000000610107981 */ /* 0x000ea2000c1e1900 */
[----:B0-----:R-:W-:-:S04]  /*01e0*/  IMAD.WIDE R12, R2, 0x4, R8 ;  /* 0x00000004020c7825 */ /* 0x001fc800078e0208 */
[----:B------:R-:W-:-:S05]  /*01f0*/  IMAD.IADD R2, R5, 0x1, R2 ;  /* 0x0000000105027824 */ /* 0x000fca00078e0202 */
[----:B------:R-:W-:Y:S01]  /*0200*/  ISETP.GE.AND P0, PT, R2, UR4, PT ;  /* 0x0000000402007c0c */ /* 0x000fe2000bf06270 */
[----:B--2---:R-:W-:-:S05]  /*0210*/  FADD R3, R16, -R15 ;  /* 0x8000000f10037221 */ /* 0x004fca0000000000 */
[----:B------:R2:W-:Y:S07]  /*0220*/  STG.E desc[UR6][R12.64], R3 ;  /* 0x000000030c007986 */ /* 0x0005ee000c101906 */
[----:B------:R-:W-:Y:S05]  /*0230*/  @!P0 BRA `(.L_x_1) ;  /* 0xfffffffc00d88947 */ /* 0x000fea000383ffff */
[----:B------:R-:W-:Y:S05]  /*0240*/  EXIT ;  /* 0x000000000000794d */ /* 0x000fea0003800000 */
.L_x_2:
[----:B0-----:R-:W-:-:S04]  /*0250*/  IMAD.WIDE R8, R2, 0x4, R12 ;  /* 0x0000000402087825 */ /* 0x001fc800078e020c */
[C---:B-1----:R-:W-:Y:S02]  /*0260*/  IMAD.WIDE R10, R2.reuse, 0x4, R16 ;  /* 0x00000004020a7825 */ /* 0x042fe400078e0210 */
[----:B--2---:R-:W2:Y:S04]  /*0270*/  LDG.E R9, desc[UR6][R8.64] ;  /* 0x0000000608097981 */ /* 0x004ea8000c1e1900 */
[----:B------:R-:W2:Y:S01]  /*0280*/  LDG.E R10, desc[UR6][R10.64] ;  /* 0x000000060a0a7981 */ /* 0x000ea2000c1e1900 */
[----:B----4-:R-:W-:-:S04]  /*0290*/  IMAD.WIDE R6, R2, 0x4, R14 ;  /* 0x0000000402067825 */ /* 0x010fc800078e020e */
[----:B------:R-:W-:-:S05]  /*02a0*/  IMAD.IADD R2, R5, 0x1, R2 ;  /* 0x0000000105027824 */ /* 0x000fca00078e0202 */
[----:B------:R-:W-:Y:S01]  /*02b0*/  ISETP.GE.AND P0, PT, R2, UR4, PT ;  /* 0x0000000402007c0c */ /* 0x000fe2000bf06270 */
[----:B--2---:R-:W-:-:S05]  /*02c0*/  FADD R3, R10, R9 ;  /* 0x000000090a037221 */ /* 0x004fca0000000000 */
[----:B------:R2:W-:Y:S07]  /*02d0*/  STG.E desc[UR6][R6.64], R3 ;  /* 0x0000000306007986 */ /* 0x0005ee000c101906 */
[----:B------:R-:W-:Y:S05]  /*02e0*/  @!P0 BRA `(.L_x_2) ;  /* 0xfffffffc00d88947 */ /* 0x000fea000383ffff */
[----:B------:R-:W-:Y:S05]  /*02f0*/  EXIT ;  /* 0x000000000000794d */ /* 0x000fea0003800000 */
.L_x_0:
[----:B------:R-:W0:Y:S01]  /*0300*/  LDC.64 R6, c[0x0][0x390] ;  /* 0x0000e400ff067b82 */ /* 0x000e220000000a00 */
[----:B------:R-:W-:-:S07]  /*0310*/  ISETP.NE.AND P0, PT, R0, 0x2, PT ;  /* 0x000000020000780c */ /* 0x000fce0003f05270 */
[----:B------:R-:W1:Y:S08]  /*0320*/  LDC.64 R14, c[0x0][0x380] ;  /* 0x0000e000ff0e7b82 */ /* 0x000e700000000a00 */
[----:B------:R-:W2:Y:S01]  /*0330*/  LDC.64 R10, c[0x0][0x388] ;  /* 0x0000e200ff0a7b82 */ /* 0x000ea20000000a00 */
[----:B------:R-:W-:Y:S05]  /*0340*/  @!P0 BRA `(.L_x_3) ;  /* 0x0000000000708947 */ /* 0x000fea0003800000 */
[----:B------:R-:W3:Y:S01]  /*0350*/  LDC.64 R12, c[0x0][0x390] ;  /* 0x0000e400ff0c7b82 */ /* 0x000ee20000000a00 */
[----:B------:R-:W-:-:S07]  /*0360*/  ISETP.NE.AND P0, PT, R0, 0x3, PT ;  /* 0x000000030000780c */ /* 0x000fce0003f05270 */
[----:B--2---:R-:W2:Y:S08]  /*0370*/  LDC.64 R10, c[0x0][0x380] ;  /* 0x0000e000ff0a7b82 */ /* 0x004eb00000000a00 */
[----:B------:R-:W4:Y:S01]  /*0380*/  LDC.64 R8, c[0x0][0x388] ;  /* 0x0000e200ff087b82 */ /* 0x000f220000000a00 */
[----:B------:R-:W-:Y:S05]  /*0390*/  @P0 EXIT ;  /* 0x000000000000094d */ /* 0x000fea0003800000 */
.L_x_6:
[----:B-1--4-:R-:W-:-:S05]  /*03a0*/  IMAD.WIDE R14, R2, 0x4, R8 ;  /* 0x00000004020e7825 */ /* 0x012fca00078e0208 */
[----:B------:R-:W4:Y:S01]  /*03b0*/  LDG.E R3, desc[UR6][R14.64] ;  /* 0x000000060e037981 */ /* 0x000f22000c1e1900 */
[----:B--2---:R-:W-:-:S05]  /*03c0*/  IMAD.WIDE R16, R2, 0x4, R10 ;  /* 0x0000000402107825 */ /* 0x004fca00078e020a */
[----:B------:R-:W2:Y:S01]  /*03d0*/  LDG.E R0, desc[UR6][R16.64] ;  /* 0x0000000610007981 */ /* 0x000ea2000c1e1900 */
[----:B------:R-:W-:Y:S01]  /*03e0*/  BSSY.RECONVERGENT B0, `(.L_x_4) ;  /* 0x000000d000007945 */ /* 0x000fe20003800200 */
[----:B----4-:R-:W0:Y:S08]  /*03f0*/  MUFU.RCP R4, R3 ;  /* 0x0000000300047308 */ /* 0x010e300000001000 */
[----:B--2---:R-:W1:Y:S01]  /*0400*/  FCHK P0, R0, R3 ;  /* 0x0000000300007302 */ /* 0x004e620000000000 */
[----:B0-----:R-:W-:-:S04]  /*0410*/  FFMA R7, -R3, R4, 1 ;  /* 0x3f80000003077423 */ /* 0x001fc80000000104 */
[----:B------:R-:W-:Y:S01]  /*0420*/  FFMA R19, R4, R7, R4 ;  /* 0x0000000704137223 */ /* 0x000fe20000000004 */
[----:B---3--:R-:W-:-:S04]  /*0430*/  IMAD.WIDE R6, R2, 0x4, R12 ;  /* 0x0000000402067825 */ /* 0x008fc800078e020c */
[----:B------:R-:W-:-:S04]  /*0440*/  FFMA R4, R0, R19, RZ ;  /* 0x0000001300047223 */ /* 0x000fc800000000ff */
[----:B------:R-:W-:-:S04]  /*0450*/  FFMA R18, -R3, R4, R0 ;  /* 0x0000000403127223 */ /* 0x000fc80000000100 */
[----:B------:R-:W-:Y:S01]  /*0460*/  FFMA R19, R19, R18, R4 ;  /* 0x0000001213137223 */ /* 0x000fe20000000004 */
[----:B-1----:R-:W-:Y:S06]  /*0470*/  @!P0 BRA `(.L_x_5) ;  /* 0x00000000000c8947 */ /* 0x002fec0003800000 */
[----:B------:R-:W-:-:S07]  /*0480*/  MOV R4, 0x4a0 ;  /* 0x000004a000047802 */ /* 0x000fce0000000f00 */
[----:B------:R-:W-:Y:S05]  /*0490*/  CALL.REL.NOINC `($__internal_0_$__cuda_sm3x_div_rn_noftz_f32_slowpath) ;  /* 0x0000000000487944 */ /* 0x000fea0003c00000 */
[----:B------:R-:W-:-:S07]  /*04a0*/  IMAD.MOV.U32 R19, RZ, RZ, R0 ;  /* 0x000000ffff137224 */ /* 0x000fce00078e0000 */
.L_x_5:
[----:B------:R-:W-:Y:S05]  /*04b0*/  BSYNC.RECONVERGENT B0 ;  /* 0x0000000000007941 */ /* 0x000fea0003800200 */
.L_x_4:
[----:B------:R0:W-:Y:S01]  /*04c0*/  STG.E desc[UR6][R6.64], R19 ;  /* 0x0000001306007986 */ /* 0x0001e2000c101906 */
[----:B------:R-:W-:-:S05]  /*04d0*/  IMAD.IADD R2, R5, 0x1, R2 ;  /* 0x0000000105027824 */ /* 0x000fca00078e0202 */
[----:B------:R-:W-:-:S13]  /*04e0*/  ISETP.GE.AND P0, PT, R2, UR4, PT ;  /* 0x0000000402007c0c */ /* 0x000fda000bf06270 */
[----:B0-----:R-:W-:Y:S05]  /*04f0*/  @!P0 BRA `(.L_x_6) ;  /* 0xfffffffc00a88947 */ /* 0x001fea000383ffff */
[----:B------:R-:W-:Y:S05]  /*0500*/  EXIT ;  /* 0x000000000000794d */ /* 0x000fea0003800000 */
.L_x_3:
[----:B--2---:R-:W-:-:S04]  /*0510*/  IMAD.WIDE R12, R2, 0x4, R10 ;  /* 0x00000004020c7825 */ /* 0x004fc800078e020a */
[C---:B-1----:R-:W-:Y:S02]  /*0520*/  IMAD.WIDE R16, R2.reuse, 0x4, R14 ;  /* 0x0000000402107825 */ /* 0x042fe400078e020e */
[----:B------:R-:W2:Y:S04]  /*0530*/  LDG.E R13, desc[UR6][R12.64] ;  /* 0x000000060c0d7981 */ /* 0x000ea8000c1e1900 */
[----:B------:R-:W2:Y:S01]  /*0540*/  LDG.E R16, desc[UR6][R16.64] ;  /* 0x0000000610107981 */ /* 0x000ea2000c1e1900 */
[----:B0--3--:R-:W-:-:S04]  /*0550*/  IMAD.WIDE R8, R2, 0x4, R6 ;  /* 0x0000000402087825 */ /* 0x009fc800078e0206 */
[----:B------:R-:W-:-:S05]  /*0560*/  IMAD.IADD R2, R5, 0x1, R2 ;  /* 0x0000000105027824 */ /* 0x000fca00078e0202 */
[----:B------:R-:W-:Y:S01]  /*0570*/  ISETP.GE.AND P0, PT, R2, UR4, PT ;  /* 0x0000000402007c0c */ /* 0x000fe2000bf06270 */
[----:B--2---:R-:W-:-:S05]  /*0580*/  FMUL R3, R16, R13 ;  /* 0x0000000d10037220 */ /* 0x004fca0000400000 */
[----:B------:R3:W-:Y:S07]  /*0590*/  STG.E desc[UR6][R8.64], R3 ;  /* 0x0000000308007986 */ /* 0x0007ee000c101906 */
[----:B------:R-:W-:Y:S05]  /*05a0*/  @!P0 BRA `(.L_x_3) ;  /* 0xfffffffc00d88947 */ /* 0x000fea000383ffff */
.L_x_52:
[----:B------:R-:W-:Y:S05]  /*05b0*/  EXIT ;  /* 0x000000000000794d */ /* 0x000fea0003800000 */
        .weak           $__internal_0_$__cuda_sm3x_div_rn_noftz_f32_slowpath
        .type           $__internal_0_$__cuda_sm3x_div_rn_noftz_f32_slowpath,@function
        .size           $__internal_0_$__cuda_sm3x_div_rn_noftz_f32_slowpath,(.L_x_57 - $__internal_0_$__cuda_sm3x_div_rn_noftz_f32_slowpath)
$__internal_0_$__cuda_sm3x_div_rn_noftz_f32_slowpath:
[--C-:B------:R-:W-:Y:S01]  /*05c0*/  SHF.R.U32.HI R14, RZ, 0x17, R3.reuse ;  /* 0x00000017ff0e7819 */ /* 0x100fe20000011603 */
[----:B------:R-:W-:Y:S01]  /*05d0*/  BSSY.RECONVERGENT B1, `(.L_x_7) ;  /* 0x0000064000017945 */ /* 0x000fe20003800200 */
[----:B------:R-:W-:Y:S01]  /*05e0*/  SHF.R.U32.HI R15, RZ, 0x17, R0 ;  /* 0x00000017ff0f7819 */ /* 0x000fe20000011600 */
[----:B------:R-:W-:Y:S01]  /*05f0*/  IMAD.MOV.U32 R17, RZ, RZ, R3 ;  /* 0x000000ffff117224 */ /* 0x000fe200078e0003 */
[----:B------:R-:W-:Y:S02]  /*0600*/  LOP3.LUT R14, R14, 0xff, RZ, 0xc0, !PT ;  /* 0x000000ff0e0e7812 */ /* 0x000fe400078ec0ff */
[----:B------:R-:W-:Y:S02]  /*0610*/  LOP3.LUT R20, R15, 0xff, RZ, 0xc0, !PT ;  /* 0x000000ff0f147812 */ /* 0x000fe400078ec0ff */
[----:B------:R-:W-:Y:S01]  /*0620*/  MOV R16, R0 ;  /* 0x0000000000107202 */ /* 0x000fe20000000f00 */
[----:B------:R-:W-:Y:S02]  /*0630*/  VIADD R19, R14, 0xffffffff ;  /* 0xffffffff0e137836 */ /* 0x000fe40000000000 */
[----:B------:R-:W-:-:S03]  /*0640*/  VIADD R18, R20, 0xffffffff ;  /* 0xffffffff14127836 */ /* 0x000fc60000000000 */
[----:B------:R-:W-:-:S04]  /*0650*/  ISETP.GT.U32.AND P0, PT, R19, 0xfd, PT ;  /* 0x000000fd1300780c */ /* 0x000fc80003f04070 */
[----:B------:R-:W-:-:S13]  /*0660*/  ISETP.GT.U32.OR P0, PT, R18, 0xfd, P0 ;  /* 0x000000fd1200780c */ /* 0x000fda0000704470 */
[----:B------:R-:W-:Y:S01]  /*0670*/  @!P0 IMAD.MOV.U32 R15, RZ, RZ, RZ ;  /* 0x000000ffff0f8224 */ /* 0x000fe200078e00ff */
[----:B------:R-:W-:Y:S06]  /*0680*/  @!P0 BRA `(.L_x_8) ;  /* 0x00000000005c8947 */ /* 0x000fec0003800000 */
[----:B------:R-:W-:Y:S02]  /*0690*/  FSETP.GTU.FTZ.AND P0, PT, |R0|, +INF , PT ;  /* 0x7f8000000000780b */ /* 0x000fe40003f1c200 */
[----:B------:R-:W-:-:S04]  /*06a0*/  FSETP.GTU.FTZ.AND P1, PT, |R3|, +INF , PT ;  /* 0x7f8000000300780b */ /* 0x000fc80003f3c200 */
[----:B------:R-:W-:-:S13]  /*06b0*/  PLOP3.LUT P0, PT, P0, P1, PT, 0xf8, 0x8f ;  /* 0x00000000008f781c */ /* 0x000fda0000703f70 */
[----:B------:R-:W-:Y:S05]  /*06c0*/  @P0 BRA `(.L_x_9) ;  /* 0x00000004004c0947 */ /* 0x000fea0003800000 */
[----:B------:R-:W-:-:S13]  /*06d0*/  LOP3.LUT P0, RZ, R17, 0x7fffffff, R16, 0xc8, !PT ;  /* 0x7fffffff11ff7812 */ /* 0x000fda000780c810 */
[----:B------:R-:W-:Y:S05]  /*06e0*/  @!P0 BRA `(.L_x_10) ;  /* 0x00000004003c8947 */ /* 0x000fea0003800000 */
[C---:B------:R-:W-:Y:S02]  /*06f0*/  FSETP.NEU.FTZ.AND P2, PT, |R0|.reuse, +INF , PT ;  /* 0x7f8000000000780b */ /* 0x040fe40003f5d200 */
[----:B------:R-:W-:Y:S02]  /*0700*/  FSETP.NEU.FTZ.AND P1, PT, |R3|, +INF , PT ;  /* 0x7f8000000300780b */ /* 0x000fe40003f3d200 */
[----:B------:R-:W-:-:S11]  /*0710*/  FSETP.NEU.FTZ.AND P0, PT, |R0|, +INF , PT ;  /* 0x7f8000000000780b */ /* 0x000fd60003f1d200 */
[----:B------:R-:W-:Y:S05]  /*0720*/  @!P1 BRA !P2, `(.L_x_10) ;  /* 0x00000004002c9947 */ /* 0x000fea0005000000 */
[----:B------:R-:W-:-:S04]  /*0730*/  LOP3.LUT P2, RZ, R16, 0x7fffffff, RZ, 0xc0, !PT ;  /* 0x7fffffff10ff7812 */ /* 0x000fc8000784c0ff */
[----:B------:R-:W-:-:S13]  /*0740*/  PLOP3.LUT P1, PT, P1, P2, PT, 0x2f, 0xf2 ;  /* 0x0000000000f2781c */ /* 0x000fda0000f24577 */
[----:B------:R-:W-:Y:S05]  /*0750*/  @P1 BRA `(.L_x_11) ;  /* 0x0000000400181947 */ /* 0x000fea0003800000 */
[----:B------:R-:W-:-:S04]  /*0760*/  LOP3.LUT P1, RZ, R17, 0x7fffffff, RZ, 0xc0, !PT ;  /* 0x7fffffff11ff7812 */ /* 0x000fc8000782c0ff */
[----:B------:R-:W-:-:S13]  /*0770*/  PLOP3.LUT P0, PT, P0, P1, PT, 0x2f, 0xf2 ;  /* 0x0000000000f2781c */ /* 0x000fda0000702577 */
[----:B------:R-:W-:Y:S05]  /*0780*/  @P0 BRA `(.L_x_12) ;  /* 0x0000000400000947 */ /* 0x000fea0003800000 */
[----:B------:R-:W-:Y:S02]  /*0790*/  ISETP.GE.AND P0, PT, R18, RZ, PT ;  /* 0x000000ff1200720c */ /* 0x000fe40003f06270 */
[----:B------:R-:W-:-:S11]  /*07a0*/  ISETP.GE.AND P1, PT, R19, RZ, PT ;  /* 0x000000ff1300720c */ /* 0x000fd60003f26270 */
[----:B------:R-:W-:Y:S02]  /*07b0*/  @P0 IMAD.MOV.U32 R15, RZ, RZ, RZ ;  /* 0x000000ffff0f0224 */ /* 0x000fe400078e00ff */
[----:B------:R-:W-:Y:S01]  /*07c0*/  @!P0 FFMA R16, R0, 1.84467440737095516160e+19, RZ ;  /* 0x5f80000000108823 */ /* 0x000fe200000000ff */
[----:B------:R-:W-:Y:S02]  /*07d0*/  @!P0 IMAD.MOV.U32 R15, RZ, RZ, -0x40 ;  /* 0xffffffc0ff0f8424 */ /* 0x000fe400078e00ff */
[----:B------:R-:W-:Y:S02]  /*07e0*/  @!P1 FFMA R17, R3, 1.84467440737095516160e+19, RZ ;  /* 0x5f80000003119823 */ /* 0x000fe400000000ff */
[----:B------:R-:W-:-:S07]  /*07f0*/  @!P1 VIADD R15, R15, 0x40 ;  /* 0x000000400f0f9836 */ /* 0x000fce0000000000 */
.L_x_8:
[----:B------:R-:W-:Y:S01]  /*0800*/  LEA R0, R14, 0xc0800000, 0x17 ;  /* 0xc08000000e007811 */ /* 0x000fe200078eb8ff */
[----:B------:R-:W-:Y:S03]  /*0810*/  BSSY.RECONVERGENT B2, `(.L_x_13) ;  /* 0x0000036000027945 */ /* 0x000fe60003800200 */
[----:B------:R-:W-:Y:S01]  /*0820*/  IADD3 R18, PT, PT, -R0, R17, RZ ;  /* 0x0000001100127210 */ /* 0x000fe20007ffe1ff */
[----:B------:R-:W-:-:S03]  /*0830*/  VIADD R17, R20, 0xffffff81 ;  /* 0xffffff8114117836 */ /* 0x000fc60000000000 */
[----:B------:R-:W0:Y:S01]  /*0840*/  MUFU.RCP R3, R18 ;  /* 0x0000001200037308 */ /* 0x000e220000001000 */
[----:B------:R-:W-:Y:S01]  /*0850*/  FADD.FTZ R19, -R18, -RZ ;  /* 0x800000ff12137221 */ /* 0x000fe20000010100 */
[----:B------:R-:W-:-:S03]  /*0860*/  IMAD R0, R17, -0x800000, R16 ;  /* 0xff80000011007824 */ /* 0x000fc600078e0210 */
[----:B0-----:R-:W-:-:S04]  /*0870*/  FFMA R20, R3, R19, 1 ;  /* 0x3f80000003147423 */ /* 0x001fc80000000013 */
[----:B------:R-:W-:-:S04]  /*0880*/  FFMA R3, R3, R20, R3 ;  /* 0x0000001403037223 */ /* 0x000fc80000000003 */
[----:B------:R-:W-:-:S04]  /*0890*/  FFMA R16, R0, R3, RZ ;  /* 0x0000000300107223 */ /* 0x000fc800000000ff */
[----:B------:R-:W-:-:S04]  /*08a0*/  FFMA R20, R19, R16, R0 ;  /* 0x0000001013147223 */ /* 0x000fc80000000000 */
[----:B------:R-:W-:Y:S01]  /*08b0*/  FFMA R20, R3, R20, R16 ;  /* 0x0000001403147223 */ /* 0x000fe20000000010 */
[----:B------:R-:W-:-:S03]  /*08c0*/  IADD3 R16, PT, PT, R17, 0x7f, -R14 ;  /* 0x0000007f11107810 */ /* 0x000fc60007ffe80e */
[----:B------:R-:W-:Y:S02]  /*08d0*/  FFMA R19, R19, R20, R0 ;  /* 0x0000001413137223 */ /* 0x000fe40000000000 */
[----:B------:R-:W-:Y:S02]  /*08e0*/  IMAD.IADD R15, R16, 0x1, R15 ;  /* 0x00000001100f7824 */ /* 0x000fe400078e020f */
[----:B------:R-:W-:-:S05]  /*08f0*/  FFMA R0, R3, R19, R20 ;  /* 0x0000001303007223 */ /* 0x000fca0000000014 */
[----:B------:R-:W-:-:S04]  /*0900*/  SHF.R.U32.HI R14, RZ, 0x17, R0 ;  /* 0x00000017ff0e7819 */ /* 0x000fc80000011600 */
[----:B------:R-:W-:-:S05]  /*0910*/  LOP3.LUT R14, R14, 0xff, RZ, 0xc0, !PT ;  /* 0x000000ff0e0e7812 */ /* 0x000fca00078ec0ff */
[----:B------:R-:W-:-:S04]  /*0920*/  IMAD.IADD R17, R14, 0x1, R15 ;  /* 0x000000010e117824 */ /* 0x000fc800078e020f */
[----:B------:R-:W-:-:S05]  /*0930*/  VIADD R14, R17, 0xffffffff ;  /* 0xffffffff110e7836 */ /* 0x000fca0000000000 */
[----:B------:R-:W-:-:S13]  /*0940*/  ISETP.GE.U32.AND P0, PT, R14, 0xfe, PT ;  /* 0x000000fe0e00780c */ /* 0x000fda0003f06070 */
[----:B------:R-:W-:Y:S05]  /*0950*/  @!P0 BRA `(.L_x_14) ;  /* 0x0000000000808947 */ /* 0x000fea0003800000 */
[----:B------:R-:W-:-:S13]  /*0960*/  ISETP.GT.AND P0, PT, R17, 0xfe, PT ;  /* 0x000000fe1100780c */ /* 0x000fda0003f04270 */
[----:B------:R-:W-:Y:S05]  /*0970*/  @P0 BRA `(.L_x_15) ;  /* 0x00000000006c0947 */ /* 0x000fea0003800000 */
[----:B------:R-:W-:-:S13]  /*0980*/  ISETP.GE.AND P0, PT, R17, 0x1, PT ;  /* 0x000000011100780c */ /* 0x000fda0003f06270 */
[----:B------:R-:W-:Y:S05]  /*0990*/  @P0 BRA `(.L_x_16) ;  /* 0x0000000000740947 */ /* 0x000fea0003800000 */
[----:B------:R-:W-:Y:S02]  /*09a0*/  ISETP.GE.AND P0, PT, R17, -0x18, PT ;  /* 0xffffffe81100780c */ /* 0x000fe40003f06270 */
[----:B------:R-:W-:-:S11]  /*09b0*/  LOP3.LUT R0, R0, 0x80000000, RZ, 0xc0, !PT ;  /* 0x8000000000007812 */ /* 0x000fd600078ec0ff */
[----:B------:R-:W-:Y:S05]  /*09c0*/  @!P0 BRA `(.L_x_16) ;  /* 0x0000000000688947 */ /* 0x000fea0003800000 */
[-CC-:B------:R-:W-:Y:S01]  /*09d0*/  FFMA.RZ R14, R3, R19.reuse, R20.reuse ;  /* 0x00000013030e7223 */ /* 0x180fe2000000c014 */
[C---:B------:R-:W-:Y:S01]  /*09e0*/  VIADD R16, R17.reuse, 0x20 ;  /* 0x0000002011107836 */ /* 0x040fe20000000000 */
[C---:B------:R-:W-:Y:S02]  /*09f0*/  ISETP.NE.AND P2, PT, R17.reuse, RZ, PT ;  /* 0x000000ff1100720c */ /* 0x040fe40003f45270 */
[----:B------:R-:W-:Y:S02]  /*0a00*/  ISETP.NE.AND P1, PT, R17, RZ, PT ;  /* 0x000000ff1100720c */ /* 0x000fe40003f25270 */
[----:B------:R-:W-:Y:S01]  /*0a10*/  LOP3.LUT R15, R14, 0x7fffff, RZ, 0xc0, !PT ;  /* 0x007fffff0e0f7812 */ /* 0x000fe200078ec0ff */
[CCC-:B------:R-:W-:Y:S01]  /*0a20*/  FFMA.RP R14, R3.reuse, R19.reuse, R20.reuse ;  /* 0x00000013030e7223 */ /* 0x1c0fe20000008014 */
[----:B------:R-:W-:Y:S01]  /*0a30*/  FFMA.RM R3, R3, R19, R20 ;  /* 0x0000001303037223 */ /* 0x000fe20000004014 */
[----:B------:R-:W-:Y:S02]  /*0a40*/  IADD3 R17, PT, PT, -R17, RZ, RZ ;  /* 0x000000ff11117210 */ /* 0x000fe40007ffe1ff */
[----:B------:R-:W-:-:S02]  /*0a50*/  LOP3.LUT R15, R15, 0x800000, RZ, 0xfc, !PT ;  /* 0x008000000f0f7812 */ /* 0x000fc400078efcff */
[----:B------:R-:W-:Y:S02]  /*0a60*/  FSETP.NEU.FTZ.AND P0, PT, R14, R3, PT ;  /* 0x000000030e00720b */ /* 0x000fe40003f1d000 */
[----:B------:R-:W-:Y:S02]  /*0a70*/  SHF.L.U32 R16, R15, R16, RZ ;  /* 0x000000100f107219 */ /* 0x000fe400000006ff */
[----:B------:R-:W-:Y:S02]  /*0a80*/  SEL R14, R17, RZ, P2 ;  /* 0x000000ff110e7207 */ /* 0x000fe40001000000 */
[----:B------:R-:W-:Y:S02]  /*0a90*/  ISETP.NE.AND P1, PT, R16, RZ, P1 ;  /* 0x000000ff1000720c */ /* 0x000fe40000f25270 */
[----:B------:R-:W-:Y:S02]  /*0aa0*/  SHF.R.U32.HI R14, RZ, R14, R15 ;  /* 0x0000000eff0e7219 */ /* 0x000fe4000001160f */
[----:B------:R-:W-:-:S02]  /*0ab0*/  PLOP3.LUT P0, PT, P0, P1, PT, 0xf8, 0x8f ;  /* 0x00000000008f781c */ /* 0x000fc40000703f70 */
[----:B------:R-:W-:Y:S02]  /*0ac0*/  SHF.R.U32.HI R16, RZ, 0x1, R14 ;  /* 0x00000001ff107819 */ /* 0x000fe4000001160e */
[----:B------:R-:W-:-:S04]  /*0ad0*/  SEL R3, RZ, 0x1, !P0 ;  /* 0x00000001ff037807 */ /* 0x000fc80004000000 */
[----:B------:R-:W-:-:S04]  /*0ae0*/  LOP3.LUT R3, R3, 0x1, R16, 0xf8, !PT ;  /* 0x0000000103037812 */ /* 0x000fc800078ef810 */
[----:B------:R-:W-:-:S05]  /*0af0*/  LOP3.LUT R3, R3, R14, RZ, 0xc0, !PT ;  /* 0x0000000e03037212 */ /* 0x000fca00078ec0ff */
[----:B------:R-:W-:-:S05]  /*0b00*/  IMAD.IADD R3, R16, 0x1, R3 ;  /* 0x0000000110037824 */ /* 0x000fca00078e0203 */
[----:B------:R-:W-:Y:S01]  /*0b10*/  LOP3.LUT R0, R3, R0, RZ, 0xfc, !PT ;  /* 0x0000000003007212 */ /* 0x000fe200078efcff */
[----:B------:R-:W-:Y:S06]  /*0b20*/  BRA `(.L_x_16) ;  /* 0x0000000000107947 */ /* 0x000fec0003800000 */
.L_x_15:
[----:B------:R-:W-:-:S04]  /*0b30*/  LOP3.LUT R0, R0, 0x80000000, RZ, 0xc0, !PT ;  /* 0x8000000000007812 */ /* 0x000fc800078ec0ff */
[----:B------:R-:W-:Y:S01]  /*0b40*/  LOP3.LUT R0, R0, 0x7f800000, RZ, 0xfc, !PT ;  /* 0x7f80000000007812 */ /* 0x000fe200078efcff */
[----:B------:R-:W-:Y:S06]  /*0b50*/  BRA `(.L_x_16) ;  /* 0x0000000000047947 */ /* 0x000fec0003800000 */
.L_x_14:
[----:B------:R-:W-:-:S07]  /*0b60*/  IMAD R0, R15, 0x800000, R0 ;  /* 0x008000000f007824 */ /* 0x000fce00078e0200 */
.L_x_16:
[----:B------:R-:W-:Y:S05]  /*0b70*/  BSYNC.RECONVERGENT B2 ;  /* 0x0000000000027941 */ /* 0x000fea0003800200 */
.L_x_13:
[----:B------:R-:W-:Y:S05]  /*0b80*/  BRA `(.L_x_17) ;  /* 0x0000000000207947 */ /* 0x000fea0003800000 */
.L_x_12:
[----:B------:R-:W-:-:S04]  /*0b90*/  LOP3.LUT R0, R17, 0x80000000, R16, 0x48, !PT ;  /* 0x8000000011007812 */ /* 0x000fc800078e4810 */
[----:B------:R-:W-:Y:S01]  /*0ba0*/  LOP3.LUT R0, R0, 0x7f800000, RZ, 0xfc, !PT ;  /* 0x7f80000000007812 */ /* 0x000fe200078efcff */
[----:B------:R-:W-:Y:S06]  /*0bb0*/  BRA `(.L_x_17) ;  /* 0x0000000000147947 */ /* 0x000fec0003800000 */
.L_x_11:
[----:B------:R-:W-:Y:S01]  /*0bc0*/  LOP3.LUT R0, R17, 0x80000000, R16, 0x48, !PT ;  /* 0x8000000011007812 */ /* 0x000fe200078e4810 */
[----:B------:R-:W-:Y:S06]  /*0bd0*/  BRA `(.L_x_17) ;  /* 0x00000000000c7947 */ /* 0x000fec0003800000 */
.L_x_10:
[----:B------:R-:W0:Y:S01]  /*0be0*/  MUFU.RSQ R0, -QNAN ;  /* 0xffc0000000007908 */ /* 0x000e220000001400 */
[----:B------:R-:W-:Y:S05]  /*0bf0*/  BRA `(.L_x_17) ;  /* 0x0000000000047947 */ /* 0x000fea0003800000 */
.L_x_9:
[----:B------:R-:W-:-:S07]  /*0c00*/  FADD.FTZ R0, R0, R3 ;  /* 0x0000000300007221 */ /* 0x000fce0000010000 */
.L_x_17:
[----:B------:R-:W-:Y:S05]  /*0c10*/  BSYNC.RECONVERGENT B1 ;  /* 0x0000000000017941 */ /* 0x000fea0003800200 */
.L_x_7:
[----:B------:R-:W-:Y:S02]  /*0c20*/  IMAD.MOV.U32 R14, RZ, RZ, R4 ;  /* 0x000000ffff0e7224 */ /* 0x000fe400078e0004 */
[----:B------:R-:W-:-:S04]  /*0c30*/  IMAD.MOV.U32 R15, RZ, RZ, 0x0 ;  /* 0x00000000ff0f7424 */ /* 0x000fc800078e00ff */
[----:B0-----:R-:W-:Y:S05]  /*0c40*/  RET.REL.NODEC R14 `(_Z23matrixElementWiseKernelPfS_S_iii) ;  /* 0xfffffff00eec7950 */ /* 0x001fea0003c3ffff */
.L_x_18:
[----:B------:R-:W-:-:S00]  /*0c50*/  BRA `(.L_x_18) ;  /* 0xfffffffc00fc7947 */ /* 0x000fc0000383ffff */
[----:B------:R-:W-:-:S00]  /*0c60*/  NOP ;  /* 0x0000000000007918 */ /* 0x000fc00000000000 */
        /* <DEDUP_REMOVED lines=9> */
.L_x_57:


//--------------------- .text._Z21matrixScalarOpsKernelPfS_fiii --------------------------
	.section	.text._Z21matrixScalarOpsKernelPfS_fiii,"ax",@progbits
	.align	128
        .global         _Z21matrixScalarOpsKernelPfS_fiii
        .type           _Z21matrixScalarOpsKernelPfS_fiii,@function
        .size           _Z21matrixScalarOpsKernelPfS_fiii,(.L_x_58 - _Z21matrixScalarOpsKernelPfS_fiii)
        .other          _Z21matrixScalarOpsKernelPfS_fiii,@"STO_CUDA_ENTRY STV_DEFAULT"
_Z21matrixScalarOpsKernelPfS_fiii:
.text._Z21matrixScalarOpsKernelPfS_fiii:
[----:B------:R-:W-:Y:S01]  /*0000*/  LDC R1, c[0x0][0x37c] ;  /* 0x0000df00ff017b82 */ /* 0x000fe20000000800 */
[----:B------:R-:W0:Y:S07]  /*0010*/  S2R R11, SR_TID.X ;  /* 0x00000000000b7919 */ /* 0x000e2e0000002100 */
[----:B------:R-:W0:Y:S01]  /*0020*/  S2UR UR6, SR_CTAID.X ;  /* 0x00000000000679c3 */ /* 0x000e220000002500 */
[----:B------:R-:W1:Y:S01]  /*0030*/  LDCU UR4, c[0x0][0x398] ;  /* 0x00007300ff0477ac */ /* 0x000e620008000800 */
[----:B------:R-:W1:Y:S06]  /*0040*/  LDCU UR5, c[0x0][0x394] ;  /* 0x00007280ff0577ac */ /* 0x000e6c0008000800 */
        /* <DEDUP_REMOVED lines=12> */
[----:B------:R-:W0:Y:S01]  /*0110*/  LDC.64 R12, c[0x0][0x380] ;  /* 0x0000e000ff0c7b82 */ /* 0x000e220000000a00 */
[----:B------:R-:W1:Y:S03]  /*0120*/  LDCU UR5, c[0x0][0x390] ;  /* 0x00007200ff0577ac */ /* 0x000e660008000800 */
[----:B------:R-:W-:Y:S01]  /*0130*/  IMAD.SHL.U32 R0, R0, 0x4, RZ ;  /* 0x0000000400007824 */ /* 0x000fe200078e00ff */
[----:B------:R-:W2:Y:S03]  /*0140*/  LDCU UR8, c[0x0][0x390] ;  /* 0x00007200ff0877ac */ /* 0x000ea60008000800 */
[----:B------:R-:W3:Y:S08]  /*0150*/  LDC R6, c[0x2][R0] ;  /* 0x0080000000067b82 */ /* 0x000ef00000000800 */
[----:B------:R-:W4:Y:S08]  /*0160*/  LDC.64 R8, c[0x0][0x388] ;  /* 0x0000e200ff087b82 */ /* 0x000f300000000a00 */
[----:B------:R-:W0:Y:S08]  /*0170*/  LDC.64 R14, c[0x0][0x380] ;  /* 0x0000e000ff0e7b82 */ /* 0x000e300000000a00 */
[----:B------:R-:W0:Y:S01]  /*0180*/  LDC.64 R4, c[0x0][0x388] ;  /* 0x0000e200ff047b82 */ /* 0x000e220000000a00 */
[----:B---3--:R-:W-:-:S04]  /*0190*/  SHF.R.S32.HI R7, RZ, 0x1f, R6 ;  /* 0x0000001fff077819 */ /* 0x008fc80000011406 */
.L_x_53:
[----:B-12---:R-:W-:Y:S05]  /*01a0*/  BRX R6 -0x1b0                                                           (*"BRANCH_TARGETS .L_x_21,.L_x_20,.L_x_56"*) ;  /* 0xfffffffc06947949 */ /* 0x006fea000383ffff */
.L_x_20:
[----:B0-----:R-:W-:-:S06]  /*01b0*/  IMAD.WIDE R6, R11, 0x4, R12 ;  /* 0x000000040b067825 */ /* 0x001fcc00078e020c */
[----:B------:R-:W2:Y:S01]  /*01c0*/  LDG.E R6, desc[UR6][R6.64] ;  /* 0x0000000606067981 */ /* 0x000ea2000c1e1900 */
[----:B-1--4-:R-:W-:-:S04]  /*01d0*/  IMAD.WIDE R4, R11, 0x4, R8 ;  /* 0x000000040b047825 */ /* 0x012fc800078e0208 */
[----:B------:R-:W-:-:S05]  /*01e0*/  IMAD.IADD R11, R2, 0x1, R11 ;  /* 0x00000001020b7824 */ /* 0x000fca00078e020b */
[----:B------:R-:W-:Y:S01]  /*01f0*/  ISETP.GE.AND P0, PT, R11, UR4, PT ;  /* 0x000000040b007c0c */ /* 0x000fe2000bf06270 */
[----:B--2---:R-:W-:-:S05]  /*0200*/  FADD R3, R6, UR5 ;  /* 0x0000000506037e21 */ /* 0x004fca0008000000 */
[----:B------:R1:W-:Y:S07]  /*0210*/  STG.E desc[UR6][R4.64], R3 ;  /* 0x0000000304007986 */ /* 0x0003ee000c101906 */
[----:B------:R-:W-:Y:S05]  /*0220*/  @!P0 BRA `(.L_x_20) ;  /* 0xfffffffc00e08947 */ /* 0x000fea000383ffff */
[----:B------:R-:W-:Y:S05]  /*0230*/  EXIT ;  /* 0x000000000000794d */ /* 0x000fea0003800000 */
.L_x_21:
[----:B0---4-:R-:W-:-:S06]  /*0240*/  IMAD.WIDE R8, R11, 0x4, R14 ;  /* 0x000000040b087825 */ /* 0x011fcc00078e020e */
[----:B------:R-:W2:Y:S01]  /*0250*/  LDG.E R8, desc[UR6][R8.64] ;  /* 0x0000000608087981 */ /* 0x000ea2000c1e1900 */
[----:B-1----:R-:W-:-:S04]  /*0260*/  IMAD.WIDE R6, R11, 0x4, R4 ;  /* 0x000000040b067825 */ /* 0x002fc800078e0204 */
[----:B------:R-:W-:-:S05]  /*0270*/  IMAD.IADD R11, R2, 0x1, R11 ;  /* 0x00000001020b7824 */ /* 0x000fca00078e020b */
[----:B------:R-:W-:Y:S01]  /*0280*/  ISETP.GE.AND P0, PT, R11, UR4, PT ;  /* 0x000000040b007c0c */ /* 0x000fe2000bf06270 */
[----:B--2---:R-:W-:-:S05]  /*0290*/  FMUL R3, R8, UR8 ;  /* 0x0000000808037c20 */ /* 0x004fca0008400000 */
[----:B------:R1:W-:Y:S07]  /*02a0*/  STG.E desc[UR6][R6.64], R3 ;  /* 0x0000000306007986 */ /* 0x0003ee000c101906 */
[----:B------:R-:W-:Y:S05]  /*02b0*/  @!P0 BRA `(.L_x_21) ;  /* 0xfffffffc00e08947 */ /* 0x000fea000383ffff */
[----:B------:R-:W-:Y:S05]  /*02c0*/  EXIT ;  /* 0x000000000000794d */ /* 0x000fea0003800000 */
.L_x_19:
[----:B------:R-:W0:Y:S01]  /*02d0*/  LDC.64 R8, c[0x0][0x380] ;  /* 0x0000e000ff087b82 */ /* 0x000e220000000a00 */
[----:B------:R-:W-:Y:S01]  /*02e0*/  ISETP.NE.AND P0, PT, R0, 0x2, PT ;  /* 0x000000020000780c */ /* 0x000fe20003f05270 */
[----:B------:R-:W1:Y:S06]  /*02f0*/  LDCU UR5, c[0x0][0x390] ;  /* 0x00007200ff0577ac */ /* 0x000e6c0008000800 */
[----:B------:R-:W2:Y:S06]  /*0300*/  LDC.64 R4, c[0x0][0x388] ;  /* 0x0000e200ff047b82 */ /* 0x000eac0000000a00 */
[----:B------:R-:W-:Y:S05]  /*0310*/  @!P0 BRA `(.L_x_22) ;  /* 0x0000000000688947 */ /* 0x000fea0003800000 */
[----:B------:R-:W3:Y:S01]  /*0320*/  LDC R13, c[0x0][0x390] ;  /* 0x0000e400ff0d7b82 */ /* 0x000ee20000000800 */
[----:B------:R-:W-:-:S07]  /*0330*/  ISETP.NE.AND P0, PT, R0, 0x3, PT ;  /* 0x000000030000780c */ /* 0x000fce0003f05270 */
[----:B0-----:R-:W0:Y:S08]  /*0340*/  LDC.64 R8, c[0x0][0x380] ;  /* 0x0000e000ff087b82 */ /* 0x001e300000000a00 */
[----:B------:R-:W4:Y:S01]  /*0350*/  LDC.64 R6, c[0x0][0x388] ;  /* 0x0000e200ff067b82 */ /* 0x000f220000000a00 */
[----:B-1----:R-:W-:Y:S05]  /*0360*/  @P0 EXIT ;  /* 0x000000000000094d */ /* 0x002fea0003800000 */
.L_x_25:
[----:B0-----:R-:W-:-:S05]  /*0370*/  IMAD.WIDE R14, R11, 0x4, R8 ;  /* 0x000000040b0e7825 */ /* 0x001fca00078e0208 */
[----:B------:R-:W5:Y:S01]  /*0380*/  LDG.E R0, desc[UR6][R14.64] ;  /* 0x000000060e007981 */ /* 0x000f62000c1e1900 */
[----:B--23--:R-:W0:Y:S01]  /*0390*/  MUFU.RCP R4, R13 ;  /* 0x0000000d00047308 */ /* 0x00ce220000001000 */
[----:B------:R-:W-:Y:S01]  /*03a0*/  BSSY.RECONVERGENT B0, `(.L_x_23) ;  /* 0x000000c000007945 */ /* 0x000fe20003800200 */
[----:B0-----:R-:W-:-:S04]  /*03b0*/  FFMA R3, R4, -R13, 1 ;  /* 0x3f80000004037423 */ /* 0x001fc8000000080d */
[----:B------:R-:W-:Y:S01]  /*03c0*/  FFMA R3, R4, R3, R4 ;  /* 0x0000000304037223 */ /* 0x000fe20000000004 */
[----:B----4-:R-:W-:Y:S01]  /*03d0*/  IMAD.WIDE R4, R11, 0x4, R6 ;  /* 0x000000040b047825 */ /* 0x010fe200078e0206 */
[----:B-----5:R-:W0:Y:S03]  /*03e0*/  FCHK P0, R0, R13 ;  /* 0x0000000d00007302 */ /* 0x020e260000000000 */
[----:B------:R-:W-:-:S04]  /*03f0*/  FFMA R10, R0, R3, RZ ;  /* 0x00000003000a7223 */ /* 0x000fc800000000ff */
[----:B------:R-:W-:-:S04]  /*0400*/  FFMA R12, R10, -R13, R0 ;  /* 0x8000000d0a0c7223 */ /* 0x000fc80000000000 */
[----:B------:R-:W-:Y:S01]  /*0410*/  FFMA R3, R3, R12, R10 ;  /* 0x0000000c03037223 */ /* 0x000fe2000000000a */
[----:B0-----:R-:W-:Y:S06]  /*0420*/  @!P0 BRA `(.L_x_24) ;  /* 0x00000000000c8947 */ /* 0x001fec0003800000 */
[----:B------:R-:W-:-:S07]  /*0430*/  MOV R10, 0x450 ;  /* 0x00000450000a7802 */ /* 0x000fce0000000f00 */
[----:B------:R-:W-:Y:S05]  /*0440*/  CALL.REL.NOINC `($__internal_1_$__cuda_sm3x_div_rn_noftz_f32_slowpath) ;  /* 0x0000000000407944 */ /* 0x000fea0003c00000 */
[----:B------:R-:W-:-:S07]  /*0450*/  IMAD.MOV.U32 R3, RZ, RZ, R0 ;  /* 0x000000ffff037224 */ /* 0x000fce00078e0000 */
.L_x_24:
[----:B------:R-:W-:Y:S05]  /*0460*/  BSYNC.RECONVERGENT B0 ;  /* 0x0000000000007941 */ /* 0x000fea0003800200 */
.L_x_23:
[----:B------:R1:W-:Y:S01]  /*0470*/  STG.E desc[UR6][R4.64], R3 ;  /* 0x0000000304007986 */ /* 0x0003e2000c101906 */
[----:B------:R-:W-:-:S05]  /*0480*/  IMAD.IADD R11, R2, 0x1, R11 ;  /* 0x00000001020b7824 */ /* 0x000fca00078e020b */
[----:B------:R-:W-:-:S13]  /*0490*/  ISETP.GE.AND P0, PT, R11, UR4, PT ;  /* 0x000000040b007c0c */ /* 0x000fda000bf06270 */
[----:B-1----:R-:W-:Y:S05]  /*04a0*/  @!P0 BRA `(.L_x_25) ;  /* 0xfffffffc00b08947 */ /* 0x002fea000383ffff */
[----:B------:R-:W-:Y:S05]  /*04b0*/  EXIT ;  /* 0x000000000000794d */ /* 0x000fea0003800000 */
.L_x_22:
[----:B0-----:R-:W-:-:S06]  /*04c0*/  IMAD.WIDE R12, R11, 0x4, R8 ;  /* 0x000000040b0c7825 */ /* 0x001fcc00078e0208 */
[----:B------:R-:W1:Y:S01]  /*04d0*/  LDG.E R12, desc[UR6][R12.64] ;  /* 0x000000060c0c7981 */ /* 0x000e62000c1e1900 */
[----:B--23--:R-:W-:-:S04]  /*04e0*/  IMAD.WIDE R6, R11, 0x4, R4 ;  /* 0x000000040b067825 */ /* 0x00cfc800078e0204 */
[----:B------:R-:W-:-:S05]  /*04f0*/  IMAD.IADD R11, R2, 0x1, R11 ;  /* 0x00000001020b7824 */ /* 0x000fca00078e020b */
[----:B------:R-:W-:Y:S01]  /*0500*/  ISETP.GE.AND P0, PT, R11, UR4, PT ;  /* 0x000000040b007c0c */ /* 0x000fe2000bf06270 */
[----:B-1----:R-:W-:-:S05]  /*0510*/  FADD R3, R12, -UR5 ;  /* 0x800000050c037e21 */ /* 0x002fca0008000000 */
[----:B------:R3:W-:Y:S07]  /*0520*/  STG.E desc[UR6][R6.64], R3 ;  /* 0x0000000306007986 */ /* 0x0007ee000c101906 */
[----:B------:R-:W-:Y:S05]  /*0530*/  @!P0 BRA `(.L_x_22) ;  /* 0xfffffffc00e08947 */ /* 0x000fea000383ffff */
.L_x_56:
[----:B------:R-:W-:Y:S05]  /*0540*/  EXIT ;  /* 0x000000000000794d */ /* 0x000fea0003800000 */
        .weak           $__internal_1_$__cuda_sm3x_div_rn_noftz_f32_slowpath
        .type           $__internal_1_$__cuda_sm3x_div_rn_noftz_f32_slowpath,@function
        .size           $__internal_1_$__cuda_sm3x_div_rn_noftz_f32_slowpath,(.L_x_58 - $__internal_1_$__cuda_sm3x_div_rn_noftz_f32_slowpath)
$__internal_1_$__cuda_sm3x_div_rn_noftz_f32_slowpath:
[----:B------:R-:W0:Y:S01]  /*0550*/  LDC R3, c[0x0][0x390] ;  /* 0x0000e400ff037b82 */ /* 0x000e220000000800 */
[--C-:B------:R-:W-:Y:S01]  /*0560*/  SHF.R.U32.HI R12, RZ, 0x17, R0.reuse ;  /* 0x00000017ff0c7819 */ /* 0x100fe20000011600 */
[----:B------:R-:W1:Y:S01]  /*0570*/  LDCU UR5, c[0x0][0x390] ;  /* 0x00007200ff0577ac */ /* 0x000e620008000800 */
[----:B------:R-:W-:Y:S01]  /*0580*/  BSSY.RECONVERGENT B1, `(.L_x_26) ;  /* 0x0000064000017945 */ /* 0x000fe20003800200 */
[----:B------:R-:W-:Y:S01]  /*0590*/  IMAD.MOV.U32 R15, RZ, RZ, R0 ;  /* 0x000000ffff0f7224 */ /* 0x000fe200078e0000 */
[----:B------:R-:W-:-:S05]  /*05a0*/  LOP3.LUT R18, R12, 0xff, RZ, 0xc0, !PT ;  /* 0x000000ff0c127812 */ /* 0x000fca00078ec0ff */
[----:B------:R-:W-:Y:S02]  /*05b0*/  VIADD R19, R18, 0xffffffff ;  /* 0xffffffff12137836 */ /* 0x000fe40000000000 */
[----:B-1----:R-:W-:Y:S01]  /*05c0*/  IMAD.U32 R16, RZ, RZ, UR5 ;  /* 0x00000005ff107e24 */ /* 0x002fe2000f8e00ff */
[----:B0-----:R-:W-:-:S04]  /*05d0*/  SHF.R.U32.HI R14, RZ, 0x17, R3 ;  /* 0x00000017ff0e7819 */ /* 0x001fc80000011603 */
[----:B------:R-:W-:-:S05]  /*05e0*/  LOP3.LUT R14, R14, 0xff, RZ, 0xc0, !PT ;  /* 0x000000ff0e0e7812 */ /* 0x000fca00078ec0ff */
[----:B------:R-:W-:-:S05]  /*05f0*/  VIADD R17, R14, 0xffffffff ;  /* 0xffffffff0e117836 */ /* 0x000fca0000000000 */
        /* <DEDUP_REMOVED lines=27> */
.L_x_27:
[----:B------:R-:W-:Y:S01]  /*07b0*/  LEA R3, R14, 0xc0800000, 0x17 ;  /* 0xc08000000e037811 */ /* 0x000fe200078eb8ff */
[----:B------:R-:W-:Y:S04]  /*07c0*/  BSSY.RECONVERGENT B2, `(.L_x_32) ;  /* 0x0000036000027945 */ /* 0x000fe80003800200 */
[----:B------:R-:W-:Y:S02]  /*07d0*/  IMAD.IADD R17, R16, 0x1, -R3 ;  /* 0x0000000110117824 */ /* 0x000fe400078e0a03 */
[----:B------:R-:W-:Y:S02]  /*07e0*/  VIADD R16, R18, 0xffffff81 ;  /* 0xffffff8112107836 */ /* 0x000fe40000000000 */
        /* <DEDUP_REMOVED lines=25> */
[CC--:B------:R-:W-:Y:S01]  /*0980*/  FFMA.RZ R12, R3.reuse, R19.reuse, R18 ;  /* 0x00000013030c7223 */ /* 0x0c0fe2000000c012 */
[C---:B------:R-:W-:Y:S01]  /*0990*/  VIADD R15, R16.reuse, 0x20 ;  /* 0x00000020100f7836 */ /* 0x040fe20000000000 */
[C---:B------:R-:W-:Y:S02]  /*09a0*/  ISETP.NE.AND P2, PT, R16.reuse, RZ, PT ;  /* 0x000000ff1000720c */ /* 0x040fe40003f45270 */
[----:B------:R-:W-:Y:S01]  /*09b0*/  ISETP.NE.AND P1, PT, R16, RZ, PT ;  /* 0x000000ff1000720c */ /* 0x000fe20003f25270 */
[----:B------:R-:W-:Y:S01]  /*09c0*/  IMAD.MOV R16, RZ, RZ, -R16 ;  /* 0x000000ffff107224 */ /* 0x000fe200078e0a10 */
[----:B------:R-:W-:Y:S01]  /*09d0*/  LOP3.LUT R14, R12, 0x7fffff, RZ, 0xc0, !PT ;  /* 0x007fffff0c0e7812 */ /* 0x000fe200078ec0ff */
[CCC-:B------:R-:W-:Y:S01]  /*09e0*/  FFMA.RP R12, R3.reuse, R19.reuse, R18.reuse ;  /* 0x00000013030c7223 */ /* 0x1c0fe20000008012 */
[----:B------:R-:W-:Y:S02]  /*09f0*/  FFMA.RM R3, R3, R19, R18 ;  /* 0x0000001303037223 */ /* 0x000fe40000004012 */
[----:B------:R-:W-:-:S03]  /*0a00*/  LOP3.LUT R14, R14, 0x800000, RZ, 0xfc, !PT ;  /* 0x008000000e0e7812 */ /* 0x000fc600078efcff */
        /* <DEDUP_REMOVED lines=13> */
.L_x_34:
[----:B------:R-:W-:-:S04]  /*0ae0*/  LOP3.LUT R0, R0, 0x80000000, RZ, 0xc0, !PT ;  /* 0x8000000000007812 */ /* 0x000fc800078ec0ff */
[----:B------:R-:W-:Y:S01]  /*0af0*/  LOP3.LUT R0, R0, 0x7f800000, RZ, 0xfc, !PT ;  /* 0x7f80000000007812 */ /* 0x000fe200078efcff */
[----:B------:R-:W-:Y:S06]  /*0b00*/  BRA `(.L_x_35) ;  /* 0x0000000000047947 */ /* 0x000fec0003800000 */
.L_x_33:
[----:B------:R-:W-:-:S07]  /*0b10*/  IMAD R0, R15, 0x800000, R0 ;  /* 0x008000000f007824 */ /* 0x000fce00078e0200 */
.L_x_35:
[----:B------:R-:W-:Y:S05]  /*0b20*/  BSYNC.RECONVERGENT B2 ;  /* 0x0000000000027941 */ /* 0x000fea0003800200 */
.L_x_32:
[----:B------:R-:W-:Y:S05]  /*0b30*/  BRA `(.L_x_36) ;  /* 0x0000000000207947 */ /* 0x000fea0003800000 */
.L_x_31:
[----:B------:R-:W-:-:S04]  /*0b40*/  LOP3.LUT R0, R16, 0x80000000, R15, 0x48, !PT ;  /* 0x8000000010007812 */ /* 0x000fc800078e480f */
[----:B------:R-:W-:Y:S01]  /*0b50*/  LOP3.LUT R0, R0, 0x7f800000, RZ, 0xfc, !PT ;  /* 0x7f80000000007812 */ /* 0x000fe200078efcff */
[----:B------:R-:W-:Y:S06]  /*0b60*/  BRA `(.L_x_36) ;  /* 0x0000000000147947 */ /* 0x000fec0003800000 */
.L_x_30:
[----:B------:R-:W-:Y:S01]  /*0b70*/  LOP3.LUT R0, R16, 0x80000000, R15, 0x48, !PT ;  /* 0x8000000010007812 */ /* 0x000fe200078e480f */
[----:B------:R-:W-:Y:S06]  /*0b80*/  BRA `(.L_x_36) ;  /* 0x00000000000c7947 */ /* 0x000fec0003800000 */
.L_x_29:
[----:B------:R-:W0:Y:S01]  /*0b90*/  MUFU.RSQ R0, -QNAN ;  /* 0xffc0000000007908 */ /* 0x000e220000001400 */
[----:B------:R-:W-:Y:S05]  /*0ba0*/  BRA `(.L_x_36) ;  /* 0x0000000000047947 */ /* 0x000fea0003800000 */
.L_x_28:
[----:B------:R-:W-:-:S07]  /*0bb0*/  FADD.FTZ R0, R0, R3 ;  /* 0x0000000300007221 */ /* 0x000fce0000010000 */
.L_x_36:
[----:B------:R-:W-:Y:S05]  /*0bc0*/  BSYNC.RECONVERGENT B1 ;  /* 0x0000000000017941 */ /* 0x000fea0003800200 */
.L_x_26:
[----:B------:R-:W-:Y:S02]  /*0bd0*/  IMAD.MOV.U32 R14, RZ, RZ, R10 ;  /* 0x000000ffff0e7224 */ /* 0x000fe400078e000a */
[----:B------:R-:W-:-:S04]  /*0be0*/  IMAD.MOV.U32 R15, RZ, RZ, 0x0 ;  /* 0x00000000ff0f7424 */ /* 0x000fc800078e00ff */
[----:B0-----:R-:W-:Y:S05]  /*0bf0*/  RET.REL.NODEC R14 `(_Z21matrixScalarOpsKernelPfS_fiii) ;  /* 0xfffffff40e007950 */ /* 0x001fea0003c3ffff */
.L_x_37:
        /* <DEDUP_REMOVED lines=16> */
.L_x_58:


//--------------------- .text._Z23matrixDeterminantKernelPfS_i --------------------------
	.section	.text._Z23matrixDeterminantKernelPfS_i,"ax",@progbits
	.align	128
        .global         _Z23matrixDeterminantKernelPfS_i
        .type           _Z23matrixDeterminantKernelPfS_i,@function
        .size           _Z23matrixDeterminantKernelPfS_i,(.L_x_61 - _Z23matrixDeterminantKernelPfS_i)
        .other          _Z23matrixDeterminantKernelPfS_i,@"STO_CUDA_ENTRY STV_DEFAULT"
_Z23matrixDeterminantKernelPfS_i:
.text._Z23matrixDeterminantKernelPfS_i:
[----:B------:R-:W-:Y:S08]  /*0000*/  LDC R1, c[0x0][0x37c] ;  /* 0x0000df00ff017b82 */ /* 0x000ff00000000800 */
[----:B------:R-:W0:Y:S01]  /*0010*/  LDC R0, c[0x0][0x390] ;  /* 0x0000e400ff007b82 */ /* 0x000e220000000800 */
[----:B------:R-:W1:Y:S01]  /*0020*/  LDCU.64 UR4, c[0x0][0x358] ;  /* 0x00006b00ff0477ac */ /* 0x000e620008000a00 */
[----:B0-----:R-:W-:-:S13]  /*0030*/  ISETP.NE.AND P0, PT, R0, 0x3, PT ;  /* 0x000000030000780c */ /* 0x001fda0003f05270 */
[----:B-1----:R-:W-:Y:S05]  /*0040*/  @!P0 BRA `(.L_x_38) ;  /* 0x0000000000308947 */ /* 0x002fea0003800000 */
[----:B------:R-:W-:-:S13]  /*0050*/  ISETP.NE.AND P0, PT, R0, 0x2, PT ;  /* 0x000000020000780c */ /* 0x000fda0003f05270 */
[----:B------:R-:W-:Y:S05]  /*0060*/  @P0 EXIT ;  /* 0x000000000000094d */ /* 0x000fea0003800000 */
[----:B------:R-:W0:Y:S02]  /*0070*/  LDC.64 R2, c[0x0][0x380] ;  /* 0x0000e000ff027b82 */ /* 0x000e240000000a00 */
[----:B0-----:R-:W2:Y:S04]  /*0080*/  LDG.E R6, desc[UR4][R2.64+0x4] ;  /* 0x0000040402067981 */ /* 0x001ea8000c1e1900 */
[----:B------:R-:W2:Y:S04]  /*0090*/  LDG.E R9, desc[UR4][R2.64+0x8] ;  /* 0x0000080402097981 */ /* 0x000ea8000c1e1900 */
[----:B------:R-:W3:Y:S04]  /*00a0*/  LDG.E R0, desc[UR4][R2.64] ;  /* 0x0000000402007981 */ /* 0x000ee8000c1e1900 */
[----:B------:R-:W3:Y:S01]  /*00b0*/  LDG.E R7, desc[UR4][R2.64+0xc] ;  /* 0x00000c0402077981 */ /* 0x000ee2000c1e1900 */
[----:B------:R-:W0:Y:S01]  /*00c0*/  LDC.64 R4, c[0x0][0x388] ;  /* 0x0000e200ff047b82 */ /* 0x000e220000000a00 */
[----:B--2---:R-:W-:-:S04]  /*00d0*/  FMUL R9, R6, R9 ;  /* 0x0000000906097220 */ /* 0x004fc80000400000 */
[----:B---3--:R-:W-:-:S05]  /*00e0*/  FFMA R7, R0, R7, -R9 ;  /* 0x0000000700077223 */ /* 0x008fca0000000809 */
[----:B0-----:R-:W-:Y:S01]  /*00f0*/  STG.E desc[UR4][R4.64], R7 ;  /* 0x0000000704007986 */ /* 0x001fe2000c101904 */
[----:B------:R-:W-:Y:S05]  /*0100*/  EXIT ;  /* 0x000000000000794d */ /* 0x000fea0003800000 */
.L_x_38:
[----:B------:R-:W0:Y:S02]  /*0110*/  LDC.64 R4, c[0x0][0x380] ;  /* 0x0000e000ff047b82 */ /* 0x000e240000000a00 */
[----:B0-----:R-:W2:Y:S04]  /*0120*/  LDG.E R8, desc[UR4][R4.64+0x14] ;  /* 0x0000140404087981 */ /* 0x001ea8000c1e1900 */
[----:B------:R-:W2:Y:S04]  /*0130*/  LDG.E R13, desc[UR4][R4.64+0x18] ;  /* 0x00001804040d7981 */ /* 0x000ea8000c1e1900 */
[----:B------:R-:W3:Y:S04]  /*0140*/  LDG.E R9, desc[UR4][R4.64+0x1c] ;  /* 0x00001c0404097981 */ /* 0x000ee8000c1e1900 */
[----:B------:R-:W4:Y:S04]  /*0150*/  LDG.E R7, desc[UR4][R4.64+0x20] ;  /* 0x0000200404077981 */ /* 0x000f28000c1e1900 */
[----:B------:R-:W4:Y:S04]  /*0160*/  LDG.E R12, desc[UR4][R4.64+0xc] ;  /* 0x00000c04040c7981 */ /* 0x000f28000c1e1900 */
[----:B------:R-:W5:Y:S04]  /*0170*/  LDG.E R6, desc[UR4][R4.64+0x10] ;  /* 0x0000100404067981 */ /* 0x000f68000c1e1900 */
[----:B------:R-:W5:Y:S04]  /*0180*/  LDG.E R10, desc[UR4][R4.64+0x4] ;  /* 0x00000404040a7981 */ /* 0x000f68000c1e1900 */
[----:B------:R-:W5:Y:S04]  /*0190*/  LDG.E R0, desc[UR4][R4.64] ;  /* 0x0000000404007981 */ /* 0x000f68000c1e1900 */
[----:B------:R-:W5:Y:S01]  /*01a0*/  LDG.E R17, desc[UR4][R4.64+0x8] ;  /* 0x0000080404117981 */ /* 0x000f62000c1e1900 */
[----:B------:R-:W0:Y:S01]  /*01b0*/  LDC.64 R2, c[0x0][0x388] ;  /* 0x0000e200ff027b82 */ /* 0x000e220000000a00 */
[C---:B--2---:R-:W-:Y:S01]  /*01c0*/  FMUL R14, R8.reuse, R13 ;  /* 0x0000000d080e7220 */ /* 0x044fe20000400000 */
[----:B---3--:R-:W-:-:S03]  /*01d0*/  FMUL R11, R8, R9 ;  /* 0x00000009080b7220 */ /* 0x008fc60000400000 */
[-C--:B----4-:R-:W-:Y:S01]  /*01e0*/  FFMA R15, R7, R12.reuse, -R14 ;  /* 0x0000000c070f7223 */ /* 0x090fe2000000080e */
[C---:B-----5:R-:W-:Y:S01]  /*01f0*/  FFMA R11, R6.reuse, R7, -R11 ;  /* 0x00000007060b7223 */ /* 0x060fe2000000080b */
[----:B------:R-:W-:Y:S02]  /*0200*/  FMUL R6, R6, R13 ;  /* 0x0000000d06067220 */ /* 0x000fe40000400000 */
[----:B------:R-:W-:Y:S02]  /*0210*/  FMUL R15, R10, R15 ;  /* 0x0000000f0a0f7220 */ /* 0x000fe40000400000 */
[----:B------:R-:W-:Y:S02]  /*0220*/  FFMA R6, R9, R12, -R6 ;  /* 0x0000000c09067223 */ /* 0x000fe40000000806 */
[----:B------:R-:W-:-:S04]  /*0230*/  FFMA R0, R0, R11, -R15 ;  /* 0x0000000b00007223 */ /* 0x000fc8000000080f */
[----:B------:R-:W-:-:S05]  /*0240*/  FFMA R17, R17, R6, R0 ;  /* 0x0000000611117223 */ /* 0x000fca0000000000 */
[----:B0-----:R-:W-:Y:S01]  /*0250*/  STG.E desc[UR4][R2.64], R17 ;  /* 0x0000001102007986 */ /* 0x001fe2000c101904 */
[----:B------:R-:W-:Y:S05]  /*0260*/  EXIT ;  /* 0x000000000000794d */ /* 0x000fea0003800000 */
.L_x_39:
        /* <DEDUP_REMOVED lines=9> */
.L_x_61:


//--------------------- .text._Z27matrixTransposeSharedKernelPfS_ii --------------------------
	.section	.text._Z27matrixTransposeSharedKernelPfS_ii,"ax",@progbits
	.align	128
        .global         _Z27matrixTransposeSharedKernelPfS_ii
        .type           _Z27matrixTransposeSharedKernelPfS_ii,@function
        .size           _Z27matrixTransposeSharedKernelPfS_ii,(.L_x_62 - _Z27matrixTransposeSharedKernelPfS_ii)
        .other          _Z27matrixTransposeSharedKernelPfS_ii,@"STO_CUDA_ENTRY STV_DEFAULT"
_Z27matrixTransposeSharedKernelPfS_ii:
.text._Z27matrixTransposeSharedKernelPfS_ii:
[----:B------:R-:W-:Y:S01]  /*0000*/  LDC R1, c[0x0][0x37c] ;  /* 0x0000df00ff017b82 */ /* 0x000fe20000000800 */
[----:B------:R-:W0:Y:S01]  /*0010*/  S2R R7, SR_CTAID.Y ;  /* 0x0000000000077919 */ /* 0x000e220000002600 */
[----:B------:R-:W1:Y:S01]  /*0020*/  LDCU.64 UR6, c[0x0][0x390] ;  /* 0x00007200ff0677ac */ /* 0x000e620008000a00 */
[----:B------:R-:W0:Y:S01]  /*0030*/  S2R R9, SR_TID.Y ;  /* 0x0000000000097919 */ /* 0x000e220000002200 */
[----:B------:R-:W2:Y:S01]  /*0040*/  LDCU.64 UR4, c[0x0][0x358] ;  /* 0x00006b00ff0477ac */ /* 0x000ea20008000a00 */
[----:B------:R-:W3:Y:S01]  /*0050*/  S2R R11, SR_TID.X ;  /* 0x00000000000b7919 */ /* 0x000ee20000002100 */
[----:B------:R-:W3:Y:S01]  /*0060*/  S2R R4, SR_CTAID.X ;  /* 0x0000000000047919 */ /* 0x000ee20000002500 */
[----:B0-----:R-:W-:-:S05]  /*0070*/  IMAD R0, R7, 0x10, R9 ;  /* 0x0000001007007824 */ /* 0x001fca00078e0209 */
[----:B-1----:R-:W-:Y:S01]  /*0080*/  ISETP.GE.AND P0, PT, R0, UR7, PT ;  /* 0x0000000700007c0c */ /* 0x002fe2000bf06270 */
[----:B---3--:R-:W-:-:S05]  /*0090*/  IMAD R5, R4, 0x10, R11 ;  /* 0x0000001004057824 */ /* 0x008fca00078e020b */
[----:B------:R-:W-:-:S13]  /*00a0*/  ISETP.GE.OR P0, PT, R5, UR6, P0 ;  /* 0x0000000605007c0c */ /* 0x000fda0008706670 */
[----:B------:R-:W0:Y:S01]  /*00b0*/  @!P0 LDC.64 R2, c[0x0][0x380] ;  /* 0x0000e000ff028b82 */ /* 0x000e220000000a00 */
[----:B------:R-:W-:-:S04]  /*00c0*/  @!P0 IMAD R5, R0, UR6, R5 ;  /* 0x0000000600058c24 */ /* 0x000fc8000f8e0205 */
[----:B0-----:R-:W-:-:S06]  /*00d0*/  @!P0 IMAD.WIDE R2, R5, 0x4, R2 ;  /* 0x0000000405028825 */ /* 0x001fcc00078e0202 */
[----:B--2---:R-:W2:Y:S01]  /*00e0*/  @!P0 LDG.E R2, desc[UR4][R2.64] ;  /* 0x0000000402028981 */ /* 0x004ea2000c1e1900 */
[----:B------:R-:W-:Y:S01]  /*00f0*/  @!P0 MOV R0, 0x400 ;  /* 0x0000040000008802 */ /* 0x000fe20000000f00 */
[----:B------:R-:W-:Y:S01]  /*0100*/  IMAD R4, R4, 0x10, R9 ;  /* 0x0000001004047824 */ /* 0x000fe200078e0209 */
[----:B------:R-:W-:Y:S01]  /*0110*/  LEA R7, R7, R11, 0x4 ;  /* 0x0000000b07077211 */ /* 0x000fe200078e20ff */
[----:B------:R-:W0:Y:S03]  /*0120*/  @!P0 S2R R5, SR_CgaCtaId ;  /* 0x0000000000058919 */ /* 0x000e260000008800 */
[----:B------:R-:W-:-:S04]  /*0130*/  ISETP.GE.AND P1, PT, R7, UR7, PT ;  /* 0x0000000707007c0c */ /* 0x000fc8000bf26270 */
[----:B------:R-:W-:Y:S02]  /*0140*/  ISETP.GE.OR P1, PT, R4, UR6, P1 ;  /* 0x0000000604007c0c */ /* 0x000fe40008f26670 */
[----:B0-----:R-:W-:-:S05]  /*0150*/  @!P0 LEA R0, R5, R0, 0x18 ;  /* 0x0000000005008211 */ /* 0x001fca00078ec0ff */
[----:B------:R-:W-:-:S05]  /*0160*/  @!P0 IMAD R0, R9, 0x44, R0 ;  /* 0x0000004409008824 */ /* 0x000fca00078e0200 */
[----:B------:R-:W-:-:S05]  /*0170*/  @!P0 LEA R5, R11, R0, 0x2 ;  /* 0x000000000b058211 */ /* 0x000fca00078e10ff */
[----:B--2---:R0:W-:Y:S01]  /*0180*/  @!P0 STS [R5], R2 ;  /* 0x0000000205008388 */ /* 0x0041e20000000800 */
[----:B------:R-:W-:Y:S06]  /*0190*/  BAR.SYNC.DEFER_BLOCKING 0x0 ;  /* 0x0000000000007b1d */ /* 0x000fec0000010000 */
[----:B------:R-:W-:Y:S05]  /*01a0*/  @P1 EXIT ;  /* 0x000000000000194d */ /* 0x000fea0003800000 */
[----:B------:R-:W1:Y:S01]  /*01b0*/  S2R R3, SR_CgaCtaId ;  /* 0x0000000000037919 */ /* 0x000e620000008800 */
[----:B------:R-:W-:Y:S01]  /*01c0*/  MOV R0, 0x400 ;  /* 0x0000040000007802 */ /* 0x000fe20000000f00 */
[----:B------:R-:W-:-:S03]  /*01d0*/  IMAD R7, R4, UR7, R7 ;  /* 0x0000000704077c24 */ /* 0x000fc6000f8e0207 */
[----:B-1----:R-:W-:Y:S02]  /*01e0*/  LEA R0, R3, R0, 0x18 ;  /* 0x0000000003007211 */ /* 0x002fe400078ec0ff */
[----:B0-----:R-:W0:Y:S03]  /*01f0*/  LDC.64 R2, c[0x0][0x388] ;  /* 0x0000e200ff027b82 */ /* 0x001e260000000a00 */
[----:B------:R-:W-:-:S04]  /*0200*/  IMAD R0, R11, 0x44, R0 ;  /* 0x000000440b007824 */ /* 0x000fc800078e0200 */
[----:B------:R-:W-:-:S05]  /*0210*/  IMAD R0, R9, 0x4, R0 ;  /* 0x0000000409007824 */ /* 0x000fca00078e0200 */
[----:B------:R-:W1:Y:S01]  /*0220*/  LDS R5, [R0] ;  /* 0x0000000000057984 */ /* 0x000e620000000800 */
[----:B0-----:R-:W-:-:S05]  /*0230*/  IMAD.WIDE R2, R7, 0x4, R2 ;  /* 0x0000000407027825 */ /* 0x001fca00078e0202 */
[----:B-1----:R-:W-:Y:S01]  /*0240*/  STG.E desc[UR4][R2.64], R5 ;  /* 0x0000000502007986 */ /* 0x002fe2000c101904 */
[----:B------:R-:W-:Y:S05]  /*0250*/  EXIT ;  /* 0x000000000000794d */ /* 0x000fea0003800000 */
.L_x_40:
        /* <DEDUP_REMOVED lines=10> */
.L_x_62:


//--------------------- .text._Z26matrixMultiplySharedKernelPfS_S_iii --------------------------
	.section	.text._Z26matrixMultiplySharedKernelPfS_S_iii,"ax",@progbits
	.align	128
        .global         _Z26matrixMultiplySharedKernelPfS_S_iii
        .type           _Z26matrixMultiplySharedKernelPfS_S_iii,@function
        .size           _Z26matrixMultiplySharedKernelPfS_S_iii,(.L_x_63 - _Z26matrixMultiplySharedKernelPfS_S_iii)
        .other          _Z26matrixMultiplySharedKernelPfS_S_iii,@"STO_CUDA_ENTRY STV_DEFAULT"
_Z26matrixMultiplySharedKernelPfS_S_iii:
.text._Z26matrixMultiplySharedKernelPfS_S_iii:
[----:B------:R-:W-:Y:S01]  /*0000*/  LDC R1, c[0x0][0x37c] ;  /* 0x0000df00ff017b82 */ /* 0x000fe20000000800 */
[----:B------:R-:W0:Y:S01]  /*0010*/  S2R R2, SR_CTAID.Y ;  /* 0x0000000000027919 */ /* 0x000e220000002600 */
[----:B------:R-:W1:Y:S01]  /*0020*/  LDCU UR10, c[0x0][0x398] ;  /* 0x00007300ff0a77ac */ /* 0x000e620008000800 */
[----:B------:R-:W-:Y:S01]  /*0030*/  HFMA2 R21, -RZ, RZ, 0, 0 ;  /* 0x00000000ff157431 */ /* 0x000fe200000001ff */
[----:B------:R-:W0:Y:S01]  /*0040*/  S2R R0, SR_TID.Y ;  /* 0x0000000000007919 */ /* 0x000e220000002200 */
[----:B------:R-:W2:Y:S01]  /*0050*/  LDCU UR14, c[0x0][0x3a0] ;  /* 0x00007400ff0e77ac */ /* 0x000ea20008000800 */
[----:B------:R-:W3:Y:S01]  /*0060*/  S2R R4, SR_CTAID.X ;  /* 0x0000000000047919 */ /* 0x000ee20000002500 */
[----:B------:R-:W4:Y:S01]  /*0070*/  LDCU.64 UR8, c[0x0][0x358] ;  /* 0x00006b00ff0877ac */ /* 0x000f220008000a00 */
[----:B------:R-:W3:Y:S01]  /*0080*/  S2R R13, SR_TID.X ;  /* 0x00000000000d7919 */ /* 0x000ee20000002100 */
[----:B-1----:R-:W-:Y:S01]  /*0090*/  UISETP.GE.AND UP0, UPT, UR10, 0x1, UPT ;  /* 0x000000010a00788c */ /* 0x002fe2000bf06270 */
[----:B0-----:R-:W-:-:S02]  /*00a0*/  LEA R2, R2, R0, 0x4 ;  /* 0x0000000002027211 */ /* 0x001fc400078e20ff */
[----:B---3--:R-:W-:-:S06]  /*00b0*/  LEA R3, R4, R13, 0x4 ;  /* 0x0000000d04037211 */ /* 0x008fcc00078e20ff */
[----:B--2-4-:R-:W-:Y:S05]  /*00c0*/  BRA.U !UP0, `(.L_x_41) ;  /* 0x0000000508387547 */ /* 0x014fea000b800000 */
[----:B------:R-:W0:Y:S01]  /*00d0*/  S2UR UR7, SR_CgaCtaId ;  /* 0x00000000000779c3 */ /* 0x000e220000008800 */
[----:B------:R-:W1:Y:S01]  /*00e0*/  LDCU UR11, c[0x0][0x3a0] ;  /* 0x00007400ff0b77ac */ /* 0x000e620008000800 */
[----:B------:R-:W-:Y:S01]  /*00f0*/  MOV R21, RZ ;  /* 0x000000ff00157202 */ /* 0x000fe20000000f00 */
[----:B------:R-:W-:Y:S01]  /*0100*/  IMAD R12, R2, UR10, R13 ;  /* 0x0000000a020c7c24 */ /* 0x000fe2000f8e020d */
[----:B------:R-:W-:Y:S01]  /*0110*/  UMOV UR5, 0x400 ;  /* 0x0000040000057882 */ /* 0x000fe20000000000 */
[----:B------:R-:W-:-:S03]  /*0120*/  UIADD3 UR4, UPT, UPT, UR10, 0xf, URZ ;  /* 0x0000000f0a047890 */ /* 0x000fc6000fffe0ff */
[----:B------:R-:W2:Y:S01]  /*0130*/  LDC R14, c[0x0][0x3a0] ;  /* 0x0000e800ff0e7b82 */ /* 0x000ea20000000800 */
[----:B------:R-:W-:Y:S02]  /*0140*/  UIADD3 UR6, UPT, UPT, UR5, 0x400, URZ ;  /* 0x0000040005067890 */ /* 0x000fe4000fffe0ff */
[----:B------:R-:W-:Y:S01]  /*0150*/  USHF.R.U32.HI UR4, URZ, 0x4, UR4 ;  /* 0x00000004ff047899 */ /* 0x000fe20008011604 */
[----:B------:R-:W3:Y:S03]  /*0160*/  LDCU.64 UR12, c[0x0][0x398] ;  /* 0x00007300ff0c77ac */ /* 0x000ee60008000a00 */
[----:B------:R-:W-:Y:S01]  /*0170*/  UIADD3 UR4, UPT, UPT, -UR4, URZ, URZ ;  /* 0x000000ff04047290 */ /* 0x000fe2000fffe1ff */
[----:B-1----:R-:W-:Y:S01]  /*0180*/  IMAD R19, R0, UR11, R13 ;  /* 0x0000000b00137c24 */ /* 0x002fe2000f8e020d */
[----:B0-----:R-:W-:-:S04]  /*0190*/  ULEA UR5, UR7, UR5, 0x18 ;  /* 0x0000000507057291 */ /* 0x001fc8000f8ec0ff */
[----:B------:R-:W-:Y:S01]  /*01a0*/  LEA R19, R4, R19, 0x4 ;  /* 0x0000001304137211 */ /* 0x000fe200078e20ff */
[----:B------:R-:W-:Y:S01]  /*01b0*/  ULEA UR6, UR7, UR6, 0x18 ;  /* 0x0000000607067291 */ /* 0x000fe2000f8ec0ff */
[----:B------:R-:W-:-:S05]  /*01c0*/  LEA R16, R0, UR5, 0x6 ;  /* 0x0000000500107c11 */ /* 0x000fca000f8e30ff */
[C---:B------:R-:W-:Y:S02]  /*01d0*/  LEA R17, R13.reuse, UR6, 0x2 ;  /* 0x000000060d117c11 */ /* 0x040fe4000f8e10ff */
[----:B------:R-:W-:Y:S02]  /*01e0*/  LEA R18, R13, R16, 0x2 ;  /* 0x000000100d127211 */ /* 0x000fe400078e10ff */
[----:B---3--:R-:W-:-:S07]  /*01f0*/  LEA R15, R0, R17, 0x6 ;  /* 0x00000011000f7211 */ /* 0x008fce00078e30ff */
.L_x_42:
[----:B------:R-:W-:Y:S01]  /*0200*/  ISETP.GE.U32.AND P1, PT, R13, UR12, PT ;  /* 0x0000000c0d007c0c */ /* 0x000fe2000bf26070 */
[----:B------:R-:W-:Y:S01]  /*0210*/  HFMA2 R22, -RZ, RZ, 0, 0 ;  /* 0x00000000ff167431 */ /* 0x000fe200000001ff */
[----:B------:R-:W-:Y:S02]  /*0220*/  ISETP.GE.U32.AND P0, PT, R0, UR12, PT ;  /* 0x0000000c00007c0c */ /* 0x000fe4000bf06070 */
[----:B------:R-:W-:Y:S02]  /*0230*/  ISETP.GE.OR P1, PT, R2, UR13, P1 ;  /* 0x0000000d02007c0c */ /* 0x000fe40008f26670 */
[----:B--2---:R-:W-:Y:S02]  /*0240*/  ISETP.GE.OR P0, PT, R3, R14, P0 ;  /* 0x0000000e0300720c */ /* 0x004fe40000706670 */
[----:B------:R-:W-:-:S09]  /*0250*/  MOV R29, RZ ;  /* 0x000000ff001d7202 */ /* 0x000fd20000000f00 */
[----:B------:R-:W0:Y:S08]  /*0260*/  @!P1 LDC.64 R6, c[0x0][0x380] ;  /* 0x0000e000ff069b82 */ /* 0x000e300000000a00 */
[----:B------:R-:W1:Y:S01]  /*0270*/  @!P0 LDC.64 R4, c[0x0][0x388] ;  /* 0x0000e200ff048b82 */ /* 0x000e620000000a00 */
[----:B0-----:R-:W-:-:S05]  /*0280*/  @!P1 IMAD.WIDE.U32 R6, R12, 0x4, R6 ;  /* 0x000000040c069825 */ /* 0x001fca00078e0006 */
[----:B------:R-:W2:Y:S01]  /*0290*/  @!P1 LDG.E R29, desc[UR8][R6.64] ;  /* 0x00000008061d9981 */ /* 0x000ea2000c1e1900 */
[----:B-1----:R-:W-:-:S05]  /*02a0*/  @!P0 IMAD.WIDE.U32 R24, R19, 0x4, R4 ;  /* 0x0000000413188825 */ /* 0x002fca00078e0004 */
[----:B------:R-:W3:Y:S01]  /*02b0*/  @!P0 LDG.E R22, desc[UR8][R24.64] ;  /* 0x0000000818168981 */ /* 0x000ee2000c1e1900 */
[----:B------:R-:W-:-:S04]  /*02c0*/  UIADD3 UR4, UPT, UPT, UR4, 0x1, URZ ;  /* 0x0000000104047890 */ /* 0x000fc8000fffe0ff */
[----:B------:R-:W-:Y:S01]  /*02d0*/  UISETP.NE.AND UP0, UPT, UR4, URZ, UPT ;  /* 0x000000ff0400728c */ /* 0x000fe2000bf05270 */
[----:B------:R-:W-:Y:S02]  /*02e0*/  IADD3 R0, PT, PT, R0, 0x10, RZ ;  /* 0x0000001000007810 */ /* 0x000fe40007ffe0ff */
[----:B------:R-:W-:Y:S02]  /*02f0*/  IADD3 R13, PT, PT, R13, 0x10, RZ ;  /* 0x000000100d0d7810 */ /* 0x000fe40007ffe0ff */
[----:B------:R-:W-:Y:S02]  /*0300*/  IADD3 R12, PT, PT, R12, 0x10, RZ ;  /* 0x000000100c0c7810 */ /* 0x000fe40007ffe0ff */
[----:B------:R-:W-:Y:S01]  /*0310*/  LEA R19, R14, R19, 0x4 ;  /* 0x000000130e137211 */ /* 0x000fe200078e20ff */
[----:B--2---:R-:W-:Y:S04]  /*0320*/  STS [R18], R29 ;  /* 0x0000001d12007388 */ /* 0x004fe80000000800 */
[----:B---3--:R-:W-:Y:S01]  /*0330*/  STS [R15], R22 ;  /* 0x000000160f007388 */ /* 0x008fe20000000800 */
[----:B------:R-:W-:Y:S06]  /*0340*/  BAR.SYNC.DEFER_BLOCKING 0x0 ;  /* 0x0000000000007b1d */ /* 0x000fec0000010000 */
[----:B------:R-:W-:Y:S04]  /*0350*/  LDS R28, [R17] ;  /* 0x00000000111c7984 */ /* 0x000fe80000000800 */
[----:B------:R-:W0:Y:S04]  /*0360*/  LDS.128 R8, [R16] ;  /* 0x0000000010087984 */ /* 0x000e280000000c00 */
[----:B------:R-:W1:Y:S04]  /*0370*/  LDS R29, [R17+0x40] ;  /* 0x00004000111d7984 */ /* 0x000e680000000800 */
[----:B------:R-:W2:Y:S04]  /*0380*/  LDS R27, [R17+0x80] ;  /* 0x00008000111b7984 */ /* 0x000ea80000000800 */
[----:B------:R-:W3:Y:S04]  /*0390*/  LDS R26, [R17+0xc0] ;  /* 0x0000c000111a7984 */ /* 0x000ee80000000800 */
[----:B------:R-:W-:Y:S04]  /*03a0*/  LDS R23, [R17+0x100] ;  /* 0x0001000011177984 */ /* 0x000fe80000000800 */
[----:B------:R-:W4:Y:S04]  /*03b0*/  LDS.128 R4, [R16+0x10] ;  /* 0x0000100010047984 */ /* 0x000f280000000c00 */
[----:B------:R-:W5:Y:S04]  /*03c0*/  LDS R20, [R17+0x140] ;  /* 0x0001400011147984 */ /* 0x000f680000000800 */
[----:B------:R-:W5:Y:S04]  /*03d0*/  LDS R25, [R17+0x180] ;  /* 0x0001800011197984 */ /* 0x000f680000000800 */
[----:B------:R-:W5:Y:S04]  /*03e0*/  LDS R22, [R17+0x1c0] ;  /* 0x0001c00011167984 */ /* 0x000f680000000800 */
[----:B------:R-:W-:Y:S01]  /*03f0*/  LDS R24, [R17+0x240] ;  /* 0x0002400011187984 */ /* 0x000fe20000000800 */
[----:B0-----:R-:W-:-:S03]  /*0400*/  FFMA R8, R8, R28, R21 ;  /* 0x0000001c08087223 */ /* 0x001fc60000000015 */
[----:B------:R-:W-:Y:S01]  /*0410*/  LDS R21, [R17+0x200] ;  /* 0x0002000011157984 */ /* 0x000fe20000000800 */
[----:B-1----:R-:W-:-:S04]  /*0420*/  FFMA R8, R29, R9, R8 ;  /* 0x000000091d087223 */ /* 0x002fc80000000008 */
[----:B--2---:R-:W-:-:S04]  /*0430*/  FFMA R27, R27, R10, R8 ;  /* 0x0000000a1b1b7223 */ /* 0x004fc80000000008 */
[----:B---3--:R-:W-:Y:S02]  /*0440*/  FFMA R27, R26, R11, R27 ;  /* 0x0000000b1a1b7223 */ /* 0x008fe4000000001b */
[----:B------:R-:W0:Y:S02]  /*0450*/  LDS.128 R8, [R16+0x20] ;  /* 0x0000200010087984 */ /* 0x000e240000000c00 */
[----:B----4-:R-:W-:-:S04]  /*0460*/  FFMA R23, R4, R23, R27 ;  /* 0x0000001704177223 */ /* 0x010fc8000000001b */
[----:B-----5:R-:W-:Y:S02]  /*0470*/  FFMA R20, R20, R5, R23 ;  /* 0x0000000514147223 */ /* 0x020fe40000000017 */
[----:B------:R-:W1:Y:S02]  /*0480*/  LDS R23, [R17+0x280] ;  /* 0x0002800011177984 */ /* 0x000e640000000800 */
[----:B------:R-:W-:Y:S02]  /*0490*/  FFMA R25, R25, R6, R20 ;  /* 0x0000000619197223 */ /* 0x000fe40000000014 */
[----:B------:R-:W2:Y:S02]  /*04a0*/  LDS R20, [R17+0x2c0] ;  /* 0x0002c00011147984 */ /* 0x000ea40000000800 */
[----:B------:R-:W-:Y:S02]  /*04b0*/  FFMA R27, R22, R7, R25 ;  /* 0x00000007161b7223 */ /* 0x000fe40000000019 */
[----:B------:R-:W-:Y:S04]  /*04c0*/  LDS R25, [R17+0x300] ;  /* 0x0003000011197984 */ /* 0x000fe80000000800 */
[----:B------:R-:W3:Y:S04]  /*04d0*/  LDS.128 R4, [R16+0x30] ;  /* 0x0000300010047984 */ /* 0x000ee80000000c00 */
[----:B------:R-:W4:Y:S01]  /*04e0*/  LDS R22, [R17+0x340] ;  /* 0x0003400011167984 */ /* 0x000f220000000800 */
[----:B0-----:R-:W-:-:S03]  /*04f0*/  FFMA R27, R8, R21, R27 ;  /* 0x00000015081b7223 */ /* 0x001fc6000000001b */
[----:B------:R-:W0:Y:S04]  /*0500*/  LDS R21, [R17+0x380] ;  /* 0x0003800011157984 */ /* 0x000e280000000800 */
[----:B------:R-:W5:Y:S01]  /*0510*/  LDS R8, [R17+0x3c0] ;  /* 0x0003c00011087984 */ /* 0x000f620000000800 */
[----:B------:R-:W-:-:S04]  /*0520*/  FFMA R24, R24, R9, R27 ;  /* 0x0000000918187223 */ /* 0x000fc8000000001b */
[----:B-1----:R-:W-:-:S04]  /*0530*/  FFMA R23, R23, R10, R24 ;  /* 0x0000000a17177223 */ /* 0x002fc80000000018 */
[----:B--2---:R-:W-:-:S04]  /*0540*/  FFMA R11, R20, R11, R23 ;  /* 0x0000000b140b7223 */ /* 0x004fc80000000017 */
[----:B---3--:R-:W-:-:S04]  /*0550*/  FFMA R11, R4, R25, R11 ;  /* 0x00000019040b7223 */ /* 0x008fc8000000000b */
[----:B----4-:R-:W-:-:S04]  /*0560*/  FFMA R22, R22, R5, R11 ;  /* 0x0000000516167223 */ /* 0x010fc8000000000b */
[----:B0-----:R-:W-:-:S04]  /*0570*/  FFMA R21, R21, R6, R22 ;  /* 0x0000000615157223 */ /* 0x001fc80000000016 */
[----:B-----5:R-:W-:Y:S01]  /*0580*/  FFMA R21, R8, R7, R21 ;  /* 0x0000000708157223 */ /* 0x020fe20000000015 */
[----:B------:R-:W-:Y:S06]  /*0590*/  BAR.SYNC.DEFER_BLOCKING 0x0 ;  /* 0x0000000000007b1d */ /* 0x000fec0000010000 */
[----:B------:R-:W-:Y:S05]  /*05a0*/  BRA.U UP0, `(.L_x_42) ;  /* 0xfffffffd00147547 */ /* 0x000fea000b83ffff */
.L_x_41:
[----:B------:R-:W0:Y:S01]  /*05b0*/  LDCU UR4, c[0x0][0x39c] ;  /* 0x00007380ff0477ac */ /* 0x000e220008000800 */
[----:B------:R-:W-:-:S04]  /*05c0*/  ISETP.GE.AND P0, PT, R3, UR14, PT ;  /* 0x0000000e03007c0c */ /* 0x000fc8000bf06270 */
[----:B0-----:R-:W-:-:S13]  /*05d0*/  ISETP.GE.OR P0, PT, R2, UR4, P0 ;  /* 0x0000000402007c0c */ /* 0x001fda0008706670 */
[----:B------:R-:W-:Y:S05]  /*05e0*/  @P0 EXIT ;  /* 0x000000000000094d */ /* 0x000fea0003800000 */
[----:B------:R-:W0:Y:S01]  /*05f0*/  LDC.64 R4, c[0x0][0x390] ;  /* 0x0000e400ff047b82 */ /* 0x000e220000000a00 */
[----:B------:R-:W-:-:S04]  /*0600*/  IMAD R3, R2, UR14, R3 ;  /* 0x0000000e02037c24 */ /* 0x000fc8000f8e0203 */
[----:B0-----:R-:W-:-:S05]  /*0610*/  IMAD.WIDE R2, R3, 0x4, R4 ;  /* 0x0000000403027825 */ /* 0x001fca00078e0204 */
[----:B------:R-:W-:Y:S01]  /*0620*/  STG.E desc[UR8][R2.64], R21 ;  /* 0x0000001502007986 */ /* 0x000fe2000c101908 */
[----:B------:R-:W-:Y:S05]  /*0630*/  EXIT ;  /* 0x000000000000794d */ /* 0x000fea0003800000 */
.L_x_43:
        /* <DEDUP_REMOVED lines=12> */
.L_x_63:


//--------------------- .text._Z24matrixAddOptimizedKernelPfS_S_ii --------------------------
	.section	.text._Z24matrixAddOptimizedKernelPfS_S_ii,"ax",@progbits
	.align	128
        .global         _Z24matrixAddOptimizedKernelPfS_S_ii
        .type           _Z24matrixAddOptimizedKernelPfS_S_ii,@function
        .size           _Z24matrixAddOptimizedKernelPfS_S_ii,(.L_x_64 - _Z24matrixAddOptimizedKernelPfS_S_ii)
        .other          _Z24matrixAddOptimizedKernelPfS_S_ii,@"STO_CUDA_ENTRY STV_DEFAULT"
_Z24matrixAddOptimizedKernelPfS_S_ii:
.text._Z24matrixAddOptimizedKernelPfS_S_ii:
        /* <DEDUP_REMOVED lines=11> */
[----:B------:R-:W0:Y:S01]  /*00b0*/  I2F.U32.RP R8, R0 ;  /* 0x0000000000087306 */ /* 0x000e220000209000 */
[----:B------:R-:W-:Y:S01]  /*00c0*/  IADD3 R2, PT, PT, R0, R3, RZ ;  /* 0x0000000300027210 */ /* 0x000fe20007ffe0ff */
[----:B------:R-:W1:Y:S01]  /*00d0*/  LDCU.64 UR6, c[0x0][0x358] ;  /* 0x00006b00ff0677ac */ /* 0x000e620008000a00 */
[----:B------:R-:W-:Y:S01]  /*00e0*/  IADD3 R9, PT, PT, RZ, -R0, RZ ;  /* 0x80000000ff097210 */ /* 0x000fe20007ffe0ff */
[----:B------:R-:W-:Y:S01]  /*00f0*/  BSSY.RECONVERGENT B0, `(.L_x_44) ;  /* 0x000002b000007945 */ /* 0x000fe20003800200 */
[C---:B------:R-:W-:Y:S02]  /*0100*/  ISETP.GE.AND P0, PT, R2.reuse, UR4, PT ;  /* 0x0000000402007c0c */ /* 0x040fe4000bf06270 */
[----:B------:R-:W-:Y:S02]  /*0110*/  VIMNMX R7, PT, PT, R2, UR4, !PT ;  /* 0x0000000402077c48 */ /* 0x000fe4000ffe0100 */
[----:B------:R-:W-:Y:S02]  /*0120*/  SEL R6, RZ, 0x1, P0 ;  /* 0x00000001ff067807 */ /* 0x000fe40000000000 */
[----:B------:R-:W-:-:S02]  /*0130*/  ISETP.NE.U32.AND P2, PT, R0, RZ, PT ;  /* 0x000000ff0000720c */ /* 0x000fc40003f45070 */
[----:B------:R-:W-:Y:S01]  /*0140*/  IADD3 R7, PT, PT, R7, -R2, -R6 ;  /* 0x8000000207077210 */ /* 0x000fe20007ffe806 */
[----:B0-----:R-:W0:Y:S02]  /*0150*/  MUFU.RCP R8, R8 ;  /* 0x0000000800087308 */ /* 0x001e240000001000 */
[----:B0-----:R-:W-:-:S06]  /*0160*/  IADD3 R4, PT, PT, R8, 0xffffffe, RZ ;  /* 0x0ffffffe08047810 */ /* 0x001fcc0007ffe0ff */
[----:B------:R0:W2:Y:S02]  /*0170*/  F2I.FTZ.U32.TRUNC.NTZ R5, R4 ;  /* 0x0000000400057305 */ /* 0x0000a4000021f000 */
[----:B0-----:R-:W-:Y:S02]  /*0180*/  HFMA2 R4, -RZ, RZ, 0, 0 ;  /* 0x00000000ff047431 */ /* 0x001fe400000001ff */
[----:B--2---:R-:W-:-:S04]  /*0190*/  IMAD R9, R9, R5, RZ ;  /* 0x0000000509097224 */ /* 0x004fc800078e02ff */
[----:B------:R-:W-:-:S06]  /*01a0*/  IMAD.HI.U32 R8, R5, R9, R4 ;  /* 0x0000000905087227 */ /* 0x000fcc00078e0004 */
[----:B------:R-:W-:-:S05]  /*01b0*/  IMAD.HI.U32 R5, R8, R7, RZ ;  /* 0x0000000708057227 */ /* 0x000fca00078e00ff */
[----:B------:R-:W-:-:S05]  /*01c0*/  IADD3 R2, PT, PT, -R5, RZ, RZ ;  /* 0x000000ff05027210 */ /* 0x000fca0007ffe1ff */
[----:B------:R-:W-:-:S05]  /*01d0*/  IMAD R7, R0, R2, R7 ;  /* 0x0000000200077224 */ /* 0x000fca00078e0207 */
[----:B------:R-:W-:-:S13]  /*01e0*/  ISETP.GE.U32.AND P0, PT, R7, R0, PT ;  /* 0x000000000700720c */ /* 0x000fda0003f06070 */
[----:B------:R-:W-:Y:S02]  /*01f0*/  @P0 IADD3 R7, PT, PT, -R0, R7, RZ ;  /* 0x0000000700070210 */ /* 0x000fe40007ffe1ff */
[----:B------:R-:W-:Y:S02]  /*0200*/  @P0 IADD3 R5, PT, PT, R5, 0x1, RZ ;  /* 0x0000000105050810 */ /* 0x000fe40007ffe0ff */
[----:B------:R-:W-:-:S13]  /*0210*/  ISETP.GE.U32.AND P1, PT, R7, R0, PT ;  /* 0x000000000700720c */ /* 0x000fda0003f26070 */
[----:B------:R-:W-:Y:S02]  /*0220*/  @P1 IADD3 R5, PT, PT, R5, 0x1, RZ ;  /* 0x0000000105051810 */ /* 0x000fe40007ffe0ff */
[----:B------:R-:W-:-:S04]  /*0230*/  @!P2 LOP3.LUT R5, RZ, R0, RZ, 0x33, !PT ;  /* 0x00000000ff05a212 */ /* 0x000fc800078e33ff */
[----:B------:R-:W-:-:S04]  /*0240*/  IADD3 R2, PT, PT, R6, R5, RZ ;  /* 0x0000000506027210 */ /* 0x000fc80007ffe0ff */
[C---:B------:R-:W-:Y:S02]  /*0250*/  LOP3.LUT R4, R2.reuse, 0x3, RZ, 0xc0, !PT ;  /* 0x0000000302047812 */ /* 0x040fe400078ec0ff */
[----:B------:R-:W-:Y:S02]  /*0260*/  ISETP.GE.U32.AND P1, PT, R2, 0x3, PT ;  /* 0x000000030200780c */ /* 0x000fe40003f26070 */
[----:B------:R-:W-:-:S13]  /*0270*/  ISETP.NE.AND P0, PT, R4, 0x3, PT ;  /* 0x000000030400780c */ /* 0x000fda0003f05270 */
[----:B-1----:R-:W-:Y:S05]  /*0280*/  @!P0 BRA `(.L_x_45) ;  /* 0x0000000000448947 */ /* 0x002fea0003800000 */
[----:B------:R-:W0:Y:S01]  /*0290*/  LDC.64 R4, c[0x0][0x390] ;  /* 0x0000e400ff047b82 */ /* 0x000e220000000a00 */
[----:B------:R-:W-:-:S04]  /*02a0*/  IADD3 R2, PT, PT, R2, 0x1, RZ ;  /* 0x0000000102027810 */ /* 0x000fc80007ffe0ff */
[----:B------:R-:W-:-:S03]  /*02b0*/  LOP3.LUT R2, R2, 0x3, RZ, 0xc0, !PT ;  /* 0x0000000302027812 */ /* 0x000fc600078ec0ff */
[----:B------:R-:W1:Y:S01]  /*02c0*/  LDC.64 R6, c[0x0][0x380] ;  /* 0x0000e000ff067b82 */ /* 0x000e620000000a00 */
[----:B------:R-:W-:-:S07]  /*02d0*/  IADD3 R2, PT, PT, -R2, RZ, RZ ;  /* 0x000000ff02027210 */ /* 0x000fce0007ffe1ff */
[----:B------:R-:W2:Y:S02]  /*02e0*/  LDC.64 R8, c[0x0][0x388] ;  /* 0x0000e200ff087b82 */ /* 0x000ea40000000a00 */
.L_x_46:
[----:B--2---:R-:W-:-:S04]  /*02f0*/  IMAD.WIDE R12, R3, 0x4, R8 ;  /* 0x00000004030c7825 */ /* 0x004fc800078e0208 */
[C---:B-1----:R-:W-:Y:S02]  /*0300*/  IMAD.WIDE R14, R3.reuse, 0x4, R6 ;  /* 0x00000004030e7825 */ /* 0x042fe400078e0206 */
[----:B------:R-:W2:Y:S04]  /*0310*/  LDG.E R13, desc[UR6][R12.64] ;  /* 0x000000060c0d7981 */ /* 0x000ea8000c1e1900 */
[----:B------:R-:W2:Y:S01]  /*0320*/  LDG.E R14, desc[UR6][R14.64] ;  /* 0x000000060e0e7981 */ /* 0x000ea2000c1e1900 */
[----:B0--3--:R-:W-:Y:S01]  /*0330*/  IMAD.WIDE R10, R3, 0x4, R4 ;  /* 0x00000004030a7825 */ /* 0x009fe200078e0204 */
[----:B------:R-:W-:Y:S02]  /*0340*/  IADD3 R2, PT, PT, R2, 0x1, RZ ;  /* 0x0000000102027810 */ /* 0x000fe40007ffe0ff */
[----:B------:R-:W-:-:S02]  /*0350*/  IADD3 R3, PT, PT, R0, R3, RZ ;  /* 0x0000000300037210 */ /* 0x000fc40007ffe0ff */
[----:B------:R-:W-:Y:S01]  /*0360*/  ISETP.NE.AND P0, PT, R2, RZ, PT ;  /* 0x000000ff0200720c */ /* 0x000fe20003f05270 */
[----:B--2---:R-:W-:-:S05]  /*0370*/  FADD R17, R14, R13 ;  /* 0x0000000d0e117221 */ /* 0x004fca0000000000 */
[----:B------:R3:W-:Y:S07]  /*0380*/  STG.E desc[UR6][R10.64], R17 ;  /* 0x000000110a007986 */ /* 0x0007ee000c101906 */
[----:B------:R-:W-:Y:S05]  /*0390*/  @P0 BRA `(.L_x_46) ;  /* 0xfffffffc00d40947 */ /* 0x000fea000383ffff */
.L_x_45:
[----:B------:R-:W-:Y:S05]  /*03a0*/  BSYNC.RECONVERGENT B0 ;  /* 0x0000000000007941 */ /* 0x000fea0003800200 */
.L_x_44:
[----:B------:R-:W-:Y:S05]  /*03b0*/  @!P1 EXIT ;  /* 0x000000000000994d */ /* 0x000fea0003800000 */
.L_x_47:
[----:B------:R-:W3:Y:S08]  /*03c0*/  LDC.64 R4, c[0x0][0x380] ;  /* 0x0000e000ff047b82 */ /* 0x000ef00000000a00 */
[----:B------:R-:W0:Y:S01]  /*03d0*/  LDC.64 R6, c[0x0][0x388] ;  /* 0x0000e200ff067b82 */ /* 0x000e220000000a00 */
[----:B---3--:R-:W-:-:S07]  /*03e0*/  IMAD.WIDE R10, R3, 0x4, R4 ;  /* 0x00000004030a7825 */ /* 0x008fce00078e0204 */
[----:B------:R-:W1:Y:S01]  /*03f0*/  LDC.64 R4, c[0x0][0x390] ;  /* 0x0000e400ff047b82 */ /* 0x000e620000000a00 */
[----:B--2---:R-:W2:Y:S01]  /*0400*/  LDG.E R2, desc[UR6][R10.64] ;  /* 0x000000060a027981 */ /* 0x004ea2000c1e1900 */
[----:B0-----:R-:W-:-:S05]  /*0410*/  IMAD.WIDE R12, R3, 0x4, R6 ;  /* 0x00000004030c7825 */ /* 0x001fca00078e0206 */
[----:B------:R-:W2:Y:S01]  /*0420*/  LDG.E R7, desc[UR6][R12.64] ;  /* 0x000000060c077981 */ /* 0x000ea2000c1e1900 */
[----:B-1----:R-:W-:-:S04]  /*0430*/  IMAD.WIDE R16, R3, 0x4, R4 ;  /* 0x0000000403107825 */ /* 0x002fc800078e0204 */
[----:B------:R-:W-:-:S04]  /*0440*/  IMAD.WIDE R4, R0, 0x4, R10 ;  /* 0x0000000400047825 */ /* 0x000fc800078e020a */
[----:B--2---:R-:W-:Y:S01]  /*0450*/  FADD R19, R2, R7 ;  /* 0x0000000702137221 */ /* 0x004fe20000000000 */
[----:B------:R-:W-:-:S04]  /*0460*/  IMAD.WIDE R6, R0, 0x4, R12 ;  /* 0x0000000400067825 */ /* 0x000fc800078e020c */
[----:B------:R0:W-:Y:S04]  /*0470*/  STG.E desc[UR6][R16.64], R19 ;  /* 0x0000001310007986 */ /* 0x0001e8000c101906 */
[----:B------:R-:W2:Y:S04]  /*0480*/  LDG.E R2, desc[UR6][R4.64] ;  /* 0x0000000604027981 */ /* 0x000ea8000c1e1900 */
[----:B------:R-:W2:Y:S01]  /*0490*/  LDG.E R15, desc[UR6][R6.64] ;  /* 0x00000006060f7981 */ /* 0x000ea2000c1e1900 */
[----:B------:R-:W-:-:S04]  /*04a0*/  IMAD.WIDE R8, R0, 0x4, R16 ;  /* 0x0000000400087825 */ /* 0x000fc800078e0210 */
[----:B------:R-:W-:-:S04]  /*04b0*/  IMAD.WIDE R10, R0, 0x4, R4 ;  /* 0x00000004000a7825 */ /* 0x000fc800078e0204 */
[----:B------:R-:W-:-:S04]  /*04c0*/  IMAD.WIDE R12, R0, 0x4, R6 ;  /* 0x00000004000c7825 */ /* 0x000fc800078e0206 */
[----:B--2---:R-:W-:-:S05]  /*04d0*/  FADD R21, R2, R15 ;  /* 0x0000000f02157221 */ /* 0x004fca0000000000 */
        /* <DEDUP_REMOVED lines=8> */
[----:B------:R-:W1:Y:S04]  /*0560*/  LDG.E R4, desc[UR6][R4.64] ;  /* 0x0000000604047981 */ /* 0x000e68000c1e1900 */
[----:B------:R-:W1:Y:S01]  /*0570*/  LDG.E R7, desc[UR6][R6.64] ;  /* 0x0000000606077981 */ /* 0x000e62000c1e1900 */
[C---:B0-----:R-:W-:Y:S01]  /*0580*/  IMAD.WIDE R16, R0.reuse, 0x4, R14 ;  /* 0x0000000400107825 */ /* 0x041fe200078e020e */
[----:B------:R-:W-:-:S04]  /*0590*/  LEA R3, R0, R3, 0x2 ;  /* 0x0000000300037211 */ /* 0x000fc800078e10ff */
[----:B------:R-:W-:Y:S01]  /*05a0*/  ISETP.GE.AND P0, PT, R3, UR4, PT ;  /* 0x0000000403007c0c */ /* 0x000fe2000bf06270 */
[----:B-1----:R-:W-:-:S05]  /*05b0*/  FADD R9, R4, R7 ;  /* 0x0000000704097221 */ /* 0x002fca0000000000 */
[----:B------:R2:W-:Y:S07]  /*05c0*/  STG.E desc[UR6][R16.64], R9 ;  /* 0x0000000910007986 */ /* 0x0005ee000c101906 */
[----:B------:R-:W-:Y:S05]  /*05d0*/  @!P0 BRA `(.L_x_47) ;  /* 0xfffffffc00788947 */ /* 0x000fea000383ffff */
[----:B------:R-:W-:Y:S05]  /*05e0*/  EXIT ;  /* 0x000000000000794d */ /* 0x000fea0003800000 */
.L_x_48:
        /* <DEDUP_REMOVED lines=9> */
.L_x_64:


//--------------------- .nv.shared.reserved.0     --------------------------
	.section	.nv.shared.reserved.0,"aw",@nobits
	.weak		__nv_reservedSMEM_offset_0_alias
	.size		__nv_reservedSMEM_offset_0_alias, 0, 64
	.other		__nv_reservedSMEM_offset_0_alias,@"STO_CUDA_RESERVED_SHARED STV_DEFAULT"
__nv_reservedSMEM_offset_0_alias:
	.zero		0
	.zero		64


//--------------------- .nv.shared._Z27matrixTransposeSharedKernelPfS_ii --------------------------
	.section	.nv.shared._Z27matrixTransposeSharedKernelPfS_ii,"aw",@nobits
	.sectionflags	@""
	.align	4
.nv.shared._Z27matrixTransposeSharedKernelPfS_ii:
	.zero		2112


//--------------------- .nv.shared._Z26matrixMultiplySharedKernelPfS_S_iii --------------------------
	.section	.nv.shared._Z26matrixMultiplySharedKernelPfS_S_iii,"aw",@nobits
	.sectionflags	@""
	.align	4
.nv.shared._Z26matrixMultiplySharedKernelPfS_S_iii:
	.zero		3072


//--------------------- .nv.constant0._Z23matrixElementWiseKernelPfS_S_iii --------------------------
	.section	.nv.constant0._Z23matrixElementWiseKernelPfS_S_iii,"a",@progbits
	.sectionflags	@""
	.align	4
.nv.constant0._Z23matrixElementWiseKernelPfS_S_iii:
	.zero		932


//--------------------- .nv.constant0._Z21matrixScalarOpsKernelPfS_fiii --------------------------
	.section	.nv.constant0._Z21matrixScalarOpsKernelPfS_fiii,"a",@progbits
	.sectionflags	@""
	.align	4
.nv.constant0._Z21matrixScalarOpsKernelPfS_fiii:
	.zero		928


//--------------------- .nv.constant0._Z23matrixDeterminantKernelPfS_i --------------------------
	.section	.nv.constant0._Z23matrixDeterminantKernelPfS_i,"a",@progbits
	.sectionflags	@""
	.align	4
.nv.constant0._Z23matrixDeterminantKernelPfS_i:
	.zero		916


//--------------------- .nv.constant0._Z27matrixTransposeSharedKernelPfS_ii --------------------------
	.section	.nv.constant0._Z27matrixTransposeSharedKernelPfS_ii,"a",@progbits
	.sectionflags	@""
	.align	4
.nv.constant0._Z27matrixTransposeSharedKernelPfS_ii:
	.zero		920


//--------------------- .nv.constant0._Z26matrixMultiplySharedKernelPfS_S_iii --------------------------
	.section	.nv.constant0._Z26matrixMultiplySharedKernelPfS_S_iii,"a",@progbits
	.sectionflags	@""
	.align	4
.nv.constant0._Z26matrixMultiplySharedKernelPfS_S_iii:
	.zero		932


//--------------------- .nv.constant0._Z24matrixAddOptimizedKernelPfS_S_ii --------------------------
	.section	.nv.constant0._Z24matrixAddOptimizedKernelPfS_S_ii,"a",@progbits
	.sectionflags	@""
	.align	4
.nv.constant0._Z24matrixAddOptimizedKernelPfS_S_ii:
	.zero		928


//--------------------- SYMBOLS --------------------------

	.type		.nv.reservedSmem.offset0,@object
	.size		.nv.reservedSmem.offset0,0x4
	.type		.nv.reservedSmem.cap,@object
	.size		.nv.reservedSmem.cap,0x4
